//
// Generated by NVIDIA NVVM Compiler
//
// Compiler Build ID: CL-36424714
// Cuda compilation tools, release 13.0, V13.0.88
// Based on NVVM 20.0.0
//

.version 9.0
.target sm_100
.address_size 64

	// .globl	_Z22global_avg_pool_kernelPKfPfiiii

.visible .entry _Z22global_avg_pool_kernelPKfPfiiii(
	.param .u64 .ptr .align 1 _Z22global_avg_pool_kernelPKfPfiiii_param_0,
	.param .u64 .ptr .align 1 _Z22global_avg_pool_kernelPKfPfiiii_param_1,
	.param .u32 _Z22global_avg_pool_kernelPKfPfiiii_param_2,
	.param .u32 _Z22global_avg_pool_kernelPKfPfiiii_param_3,
	.param .u32 _Z22global_avg_pool_kernelPKfPfiiii_param_4,
	.param .u32 _Z22global_avg_pool_kernelPKfPfiiii_param_5
)
{
	.reg .pred 	%p<11>;
	.reg .b32 	%r<43>;
	.reg .b32 	%f<85>;
	.reg .b64 	%rd<16>;

	ld.param.u64 	%rd4, [_Z22global_avg_pool_kernelPKfPfiiii_param_0];
	ld.param.u64 	%rd3, [_Z22global_avg_pool_kernelPKfPfiiii_param_1];
	ld.param.u32 	%r26, [_Z22global_avg_pool_kernelPKfPfiiii_param_2];
	ld.param.u32 	%r27, [_Z22global_avg_pool_kernelPKfPfiiii_param_3];
	ld.param.u32 	%r24, [_Z22global_avg_pool_kernelPKfPfiiii_param_4];
	ld.param.u32 	%r25, [_Z22global_avg_pool_kernelPKfPfiiii_param_5];
	cvta.to.global.u64 	%rd1, %rd4;
	mov.u32 	%r28, %ctaid.x;
	mov.u32 	%r29, %ntid.x;
	mov.u32 	%r30, %tid.x;
	mad.lo.s32 	%r1, %r28, %r29, %r30;
	mul.lo.s32 	%r31, %r27, %r26;
	setp.ge.s32 	%p1, %r1, %r31;
	@%p1 bra 	$L__BB0_15;
	mul.lo.s32 	%r32, %r24, %r1;
	mul.lo.s32 	%r2, %r32, %r25;
	mul.lo.s32 	%r3, %r25, %r24;
	setp.lt.s32 	%p2, %r3, 1;
	mov.f32 	%f84, 0f00000000;
	@%p2 bra 	$L__BB0_14;
	and.b32  	%r4, %r3, 15;
	setp.lt.u32 	%p3, %r3, 16;
	mov.f32 	%f84, 0f00000000;
	mov.b32 	%r39, 0;
	@%p3 bra 	$L__BB0_5;
	and.b32  	%r39, %r3, 2147483632;
	neg.s32 	%r37, %r39;
	add.s64 	%rd2, %rd1, 32;
	mov.f32 	%f84, 0f00000000;
	mov.u32 	%r36, %r2;
$L__BB0_4:
	.pragma "nounroll";
	mul.wide.s32 	%rd5, %r36, 4;
	add.s64 	%rd6, %rd2, %rd5;
	ld.global.f32 	%f18, [%rd6+-32];
	add.f32 	%f19, %f84, %f18;
	ld.global.f32 	%f20, [%rd6+-28];
	add.f32 	%f21, %f19, %f20;
	ld.global.f32 	%f22, [%rd6+-24];
	add.f32 	%f23, %f21, %f22;
	ld.global.f32 	%f24, [%rd6+-20];
	add.f32 	%f25, %f23, %f24;
	ld.global.f32 	%f26, [%rd6+-16];
	add.f32 	%f27, %f25, %f26;
	ld.global.f32 	%f28, [%rd6+-12];
	add.f32 	%f29, %f27, %f28;
	ld.global.f32 	%f30, [%rd6+-8];
	add.f32 	%f31, %f29, %f30;
	ld.global.f32 	%f32, [%rd6+-4];
	add.f32 	%f33, %f31, %f32;
	ld.global.f32 	%f34, [%rd6];
	add.f32 	%f35, %f33, %f34;
	ld.global.f32 	%f36, [%rd6+4];
	add.f32 	%f37, %f35, %f36;
	ld.global.f32 	%f38, [%rd6+8];
	add.f32 	%f39, %f37, %f38;
	ld.global.f32 	%f40, [%rd6+12];
	add.f32 	%f41, %f39, %f40;
	ld.global.f32 	%f42, [%rd6+16];
	add.f32 	%f43, %f41, %f42;
	ld.global.f32 	%f44, [%rd6+20];
	add.f32 	%f45, %f43, %f44;
	ld.global.f32 	%f46, [%rd6+24];
	add.f32 	%f47, %f45, %f46;
	ld.global.f32 	%f48, [%rd6+28];
	add.f32 	%f84, %f47, %f48;
	add.s32 	%r37, %r37, 16;
	add.s32 	%r36, %r36, 16;
	setp.ne.s32 	%p4, %r37, 0;
	@%p4 bra 	$L__BB0_4;
$L__BB0_5:
	setp.eq.s32 	%p5, %r4, 0;
	@%p5 bra 	$L__BB0_14;
	and.b32  	%r12, %r3, 7;
	setp.lt.u32 	%p6, %r4, 8;
	@%p6 bra 	$L__BB0_8;
	add.s32 	%r34, %r39, %r2;
	mul.wide.s32 	%rd7, %r34, 4;
	add.s64 	%rd8, %rd1, %rd7;
	ld.global.f32 	%f50, [%rd8];
	add.f32 	%f51, %f84, %f50;
	ld.global.f32 	%f52, [%rd8+4];
	add.f32 	%f53, %f51, %f52;
	ld.global.f32 	%f54, [%rd8+8];
	add.f32 	%f55, %f53, %f54;
	ld.global.f32 	%f56, [%rd8+12];
	add.f32 	%f57, %f55, %f56;
	ld.global.f32 	%f58, [%rd8+16];
	add.f32 	%f59, %f57, %f58;
	ld.global.f32 	%f60, [%rd8+20];
	add.f32 	%f61, %f59, %f60;
	ld.global.f32 	%f62, [%rd8+24];
	add.f32 	%f63, %f61, %f62;
	ld.global.f32 	%f64, [%rd8+28];
	add.f32 	%f84, %f63, %f64;
	add.s32 	%r39, %r39, 8;
$L__BB0_8:
	setp.eq.s32 	%p7, %r12, 0;
	@%p7 bra 	$L__BB0_14;
	and.b32  	%r15, %r3, 3;
	setp.lt.u32 	%p8, %r12, 4;
	@%p8 bra 	$L__BB0_11;
	add.s32 	%r35, %r39, %r2;
	mul.wide.s32 	%rd9, %r35, 4;
	add.s64 	%rd10, %rd1, %rd9;
	ld.global.f32 	%f66, [%rd10];
	add.f32 	%f67, %f84, %f66;
	ld.global.f32 	%f68, [%rd10+4];
	add.f32 	%f69, %f67, %f68;
	ld.global.f32 	%f70, [%rd10+8];
	add.f32 	%f71, %f69, %f70;
	ld.global.f32 	%f72, [%rd10+12];
	add.f32 	%f84, %f71, %f72;
	add.s32 	%r39, %r39, 4;
$L__BB0_11:
	setp.eq.s32 	%p9, %r15, 0;
	@%p9 bra 	$L__BB0_14;
	add.s32 	%r42, %r39, %r2;
	neg.s32 	%r41, %r15;
$L__BB0_13:
	.pragma "nounroll";
	mul.wide.s32 	%rd11, %r42, 4;
	add.s64 	%rd12, %rd1, %rd11;
	ld.global.f32 	%f73, [%rd12];
	add.f32 	%f84, %f84, %f73;
	add.s32 	%r42, %r42, 1;
	add.s32 	%r41, %r41, 1;
	setp.ne.s32 	%p10, %r41, 0;
	@%p10 bra 	$L__BB0_13;
$L__BB0_14:
	cvt.rn.f32.s32 	%f74, %r3;
	div.rn.f32 	%f75, %f84, %f74;
	cvta.to.global.u64 	%rd13, %rd3;
	mul.wide.s32 	%rd14, %r1, 4;
	add.s64 	%rd15, %rd13, %rd14;
	st.global.f32 	[%rd15], %f75;
$L__BB0_15:
	ret;

}
	// .globl	_Z19se_attention_kernelPKfPfiii
.visible .entry _Z19se_attention_kernelPKfPfiii(
	.param .u64 .ptr .align 1 _Z19se_attention_kernelPKfPfiii_param_0,
	.param .u64 .ptr .align 1 _Z19se_attention_kernelPKfPfiii_param_1,
	.param .u32 _Z19se_attention_kernelPKfPfiii_param_2,
	.param .u32 _Z19se_attention_kernelPKfPfiii_param_3,
	.param .u32 _Z19se_attention_kernelPKfPfiii_param_4
)
{
	.reg .pred 	%p<2>;
	.reg .b32 	%r<10>;
	.reg .b32 	%f<15>;
	.reg .b64 	%rd<8>;

	ld.param.u64 	%rd1, [_Z19se_attention_kernelPKfPfiii_param_0];
	ld.param.u64 	%rd2, [_Z19se_attention_kernelPKfPfiii_param_1];
	ld.param.u32 	%r2, [_Z19se_attention_kernelPKfPfiii_param_2];
	ld.param.u32 	%r3, [_Z19se_attention_kernelPKfPfiii_param_3];
	mov.u32 	%r4, %ctaid.x;
	mov.u32 	%r5, %ntid.x;
	mov.u32 	%r6, %tid.x;
	mad.lo.s32 	%r1, %r4, %r5, %r6;
	mul.lo.s32 	%r7, %r3, %r2;
	setp.ge.s32 	%p1, %r1, %r7;
	@%p1 bra 	$L__BB1_2;
	cvta.to.global.u64 	%rd3, %rd1;
	cvta.to.global.u64 	%rd4, %rd2;
	mul.wide.s32 	%rd5, %r1, 4;
	add.s64 	%rd6, %rd3, %rd5;
	ld.global.f32 	%f1, [%rd6];
	fma.rn.f32 	%f2, %f1, 0fBBBB989D, 0f3F000000;
	cvt.sat.f32.f32 	%f3, %f2;
	mov.f32 	%f4, 0f4B400001;
	mov.f32 	%f5, 0f437C0000;
	fma.rm.f32 	%f6, %f3, %f5, %f4;
	add.f32 	%f7, %f6, 0fCB40007F;
	neg.f32 	%f8, %f7;
	fma.rn.f32 	%f9, %f1, 0fBFB8AA3B, %f8;
	fma.rn.f32 	%f10, %f1, 0fB2A57060, %f9;
	mov.b32 	%r8, %f6;
	shl.b32 	%r9, %r8, 23;
	mov.b32 	%f11, %r9;
	ex2.approx.ftz.f32 	%f12, %f10;
	fma.rn.f32 	%f13, %f12, %f11, 0f3F800000;
	rcp.rn.f32 	%f14, %f13;
	add.s64 	%rd7, %rd4, %rd5;
	st.global.f32 	[%rd7], %f14;
$L__BB1_2:
	ret;

}
	// .globl	_Z30apply_channel_attention_kernelPKfS0_Pfiiii
.visible .entry _Z30apply_channel_attention_kernelPKfS0_Pfiiii(
	.param .u64 .ptr .align 1 _Z30apply_channel_attention_kernelPKfS0_Pfiiii_param_0,
	.param .u64 .ptr .align 1 _Z30apply_channel_attention_kernelPKfS0_Pfiiii_param_1,
	.param .u64 .ptr .align 1 _Z30apply_channel_attention_kernelPKfS0_Pfiiii_param_2,
	.param .u32 _Z30apply_channel_attention_kernelPKfS0_Pfiiii_param_3,
	.param .u32 _Z30apply_channel_attention_kernelPKfS0_Pfiiii_param_4,
	.param .u32 _Z30apply_channel_attention_kernelPKfS0_Pfiiii_param_5,
	.param .u32 _Z30apply_channel_attention_kernelPKfS0_Pfiiii_param_6
)
{
	.reg .pred 	%p<2>;
	.reg .b32 	%r<18>;
	.reg .b32 	%f<4>;
	.reg .b64 	%rd<12>;

	ld.param.u64 	%rd1, [_Z30apply_channel_attention_kernelPKfS0_Pfiiii_param_0];
	ld.param.u64 	%rd2, [_Z30apply_channel_attention_kernelPKfS0_Pfiiii_param_1];
	ld.param.u64 	%rd3, [_Z30apply_channel_attention_kernelPKfS0_Pfiiii_param_2];
	ld.param.u32 	%r5, [_Z30apply_channel_attention_kernelPKfS0_Pfiiii_param_3];
	ld.param.u32 	%r2, [_Z30apply_channel_attention_kernelPKfS0_Pfiiii_param_4];
	ld.param.u32 	%r3, [_Z30apply_channel_attention_kernelPKfS0_Pfiiii_param_5];
	ld.param.u32 	%r4, [_Z30apply_channel_attention_kernelPKfS0_Pfiiii_param_6];
	mov.u32 	%r6, %ctaid.x;
	mov.u32 	%r7, %ntid.x;
	mov.u32 	%r8, %tid.x;
	mad.lo.s32 	%r1, %r6, %r7, %r8;
	mul.lo.s32 	%r9, %r2, %r5;
	mul.lo.s32 	%r10, %r9, %r3;
	mul.lo.s32 	%r11, %r10, %r4;
	setp.ge.s32 	%p1, %r1, %r11;
	@%p1 bra 	$L__BB2_2;
	cvta.to.global.u64 	%rd4, %rd2;
	cvta.to.global.u64 	%rd5, %rd1;
	cvta.to.global.u64 	%rd6, %rd3;
	mul.lo.s32 	%r12, %r4, %r3;
	div.s32 	%r13, %r1, %r12;
	rem.s32 	%r14, %r13, %r2;
	mul.lo.s32 	%r15, %r12, %r2;
	div.s32 	%r16, %r1, %r15;
	mad.lo.s32 	%r17, %r16, %r2, %r14;
	mul.wide.s32 	%rd7, %r17, 4;
	add.s64 	%rd8, %rd4, %rd7;
	ld.global.f32 	%f1, [%rd8];
	mul.wide.s32 	%rd9, %r1, 4;
	add.s64 	%rd10, %rd5, %rd9;
	ld.global.f32 	%f2, [%rd10];
	mul.f32 	%f3, %f1, %f2;
	add.s64 	%rd11, %rd6, %rd9;
	st.global.f32 	[%rd11], %f3;
$L__BB2_2:
	ret;

}
	// .globl	_Z28grouped_conv2d_simple_kernelPKfS0_S0_Pfiiiiiiiiiii
.visible .entry _Z28grouped_conv2d_simple_kernelPKfS0_S0_Pfiiiiiiiiiii(
	.param .u64 .ptr .align 1 _Z28grouped_conv2d_simple_kernelPKfS0_S0_Pfiiiiiiiiiii_param_0,
	.param .u64 .ptr .align 1 _Z28grouped_conv2d_simple_kernelPKfS0_S0_Pfiiiiiiiiiii_param_1,
	.param .u64 .ptr .align 1 _Z28grouped_conv2d_simple_kernelPKfS0_S0_Pfiiiiiiiiiii_param_2,
	.param .u64 .ptr .align 1 _Z28grouped_conv2d_simple_kernelPKfS0_S0_Pfiiiiiiiiiii_param_3,
	.param .u32 _Z28grouped_conv2d_simple_kernelPKfS0_S0_Pfiiiiiiiiiii_param_4,
	.param .u32 _Z28grouped_conv2d_simple_kernelPKfS0_S0_Pfiiiiiiiiiii_param_5,
	.param .u32 _Z28grouped_conv2d_simple_kernelPKfS0_S0_Pfiiiiiiiiiii_param_6,
	.param .u32 _Z28grouped_conv2d_simple_kernelPKfS0_S0_Pfiiiiiiiiiii_param_7,
	.param .u32 _Z28grouped_conv2d_simple_kernelPKfS0_S0_Pfiiiiiiiiiii_param_8,
	.param .u32 _Z28grouped_conv2d_simple_kernelPKfS0_S0_Pfiiiiiiiiiii_param_9,
	.param .u32 _Z28grouped_conv2d_simple_kernelPKfS0_S0_Pfiiiiiiiiiii_param_10,
	.param .u32 _Z28grouped_conv2d_simple_kernelPKfS0_S0_Pfiiiiiiiiiii_param_11,
	.param .u32 _Z28grouped_conv2d_simple_kernelPKfS0_S0_Pfiiiiiiiiiii_param_12,
	.param .u32 _Z28grouped_conv2d_simple_kernelPKfS0_S0_Pfiiiiiiiiiii_param_13,
	.param .u32 _Z28grouped_conv2d_simple_kernelPKfS0_S0_Pfiiiiiiiiiii_param_14
)
{
	.reg .pred 	%p<97>;
	.reg .b32 	%r<95>;
	.reg .b32 	%f<107>;
	.reg .b64 	%rd<65>;

	ld.param.u64 	%rd9, [_Z28grouped_conv2d_simple_kernelPKfS0_S0_Pfiiiiiiiiiii_param_0];
	ld.param.u64 	%rd10, [_Z28grouped_conv2d_simple_kernelPKfS0_S0_Pfiiiiiiiiiii_param_1];
	ld.param.u32 	%r43, [_Z28grouped_conv2d_simple_kernelPKfS0_S0_Pfiiiiiiiiiii_param_4];
	ld.param.u32 	%r33, [_Z28grouped_conv2d_simple_kernelPKfS0_S0_Pfiiiiiiiiiii_param_5];
	ld.param.u32 	%r34, [_Z28grouped_conv2d_simple_kernelPKfS0_S0_Pfiiiiiiiiiii_param_6];
	ld.param.u32 	%r35, [_Z28grouped_conv2d_simple_kernelPKfS0_S0_Pfiiiiiiiiiii_param_7];
	ld.param.u32 	%r36, [_Z28grouped_conv2d_simple_kernelPKfS0_S0_Pfiiiiiiiiiii_param_8];
	ld.param.u32 	%r37, [_Z28grouped_conv2d_simple_kernelPKfS0_S0_Pfiiiiiiiiiii_param_9];
	ld.param.u32 	%r38, [_Z28grouped_conv2d_simple_kernelPKfS0_S0_Pfiiiiiiiiiii_param_10];
	ld.param.u32 	%r39, [_Z28grouped_conv2d_simple_kernelPKfS0_S0_Pfiiiiiiiiiii_param_11];
	ld.param.u32 	%r40, [_Z28grouped_conv2d_simple_kernelPKfS0_S0_Pfiiiiiiiiiii_param_12];
	ld.param.u32 	%r41, [_Z28grouped_conv2d_simple_kernelPKfS0_S0_Pfiiiiiiiiiii_param_13];
	ld.param.u32 	%r42, [_Z28grouped_conv2d_simple_kernelPKfS0_S0_Pfiiiiiiiiiii_param_14];
	cvta.to.global.u64 	%rd1, %rd10;
	cvta.to.global.u64 	%rd2, %rd9;
	mov.u32 	%r44, %ctaid.x;
	mov.u32 	%r45, %ntid.x;
	mov.u32 	%r46, %tid.x;
	mad.lo.s32 	%r1, %r44, %r45, %r46;
	mul.lo.s32 	%r47, %r34, %r43;
	mul.lo.s32 	%r48, %r47, %r37;
	mul.lo.s32 	%r49, %r48, %r38;
	setp.ge.s32 	%p2, %r1, %r49;
	mov.f32 	%f84, 0f00000000;
	@%p2 bra 	$L__BB3_50;
	div.s32 	%r50, %r1, %r38;
	rem.s32 	%r2, %r50, %r37;
	mul.lo.s32 	%r51, %r38, %r37;
	div.s32 	%r52, %r1, %r51;
	rem.s32 	%r3, %r52, %r34;
	mul.lo.s32 	%r4, %r51, %r34;
	div.s32 	%r53, %r34, %r42;
	div.s32 	%r5, %r3, %r53;
	div.s32 	%r6, %r33, %r42;
	mul.lo.s32 	%r89, %r6, %r5;
	setp.lt.s32 	%p3, %r6, 1;
	@%p3 bra 	$L__BB3_47;
	setp.lt.s32 	%p4, %r39, 1;
	mul.lo.s32 	%r54, %r2, %r40;
	sub.s32 	%r8, %r54, %r41;
	rem.s32 	%r55, %r1, %r38;
	mul.lo.s32 	%r56, %r55, %r40;
	sub.s32 	%r9, %r56, %r41;
	div.s32 	%r57, %r1, %r4;
	mul.lo.s32 	%r10, %r57, %r33;
	sub.s32 	%r58, %r3, %r5;
	mul.lo.s32 	%r11, %r6, %r58;
	@%p4 bra 	$L__BB3_47;
	and.b32  	%r12, %r39, 7;
	and.b32  	%r13, %r39, 2147483640;
	add.s32 	%r14, %r89, %r6;
	mov.f32 	%f84, 0f00000000;
	cvt.s64.s32 	%rd42, %r9;
$L__BB3_4:
	add.s32 	%r60, %r89, %r10;
	mul.lo.s32 	%r16, %r60, %r35;
	mov.b32 	%r90, 0;
	add.s32 	%r64, %r11, %r89;
$L__BB3_5:
	setp.lt.u32 	%p5, %r39, 8;
	add.s32 	%r62, %r90, %r8;
	setp.gt.s32 	%p6, %r62, -1;
	setp.lt.s32 	%p7, %r62, %r35;
	and.pred  	%p1, %p6, %p7;
	add.s32 	%r63, %r62, %r16;
	mul.lo.s32 	%r18, %r63, %r36;
	mad.lo.s32 	%r65, %r64, %r39, %r90;
	mul.lo.s32 	%r19, %r65, %r39;
	mov.b32 	%r93, 0;
	@%p5 bra 	$L__BB3_24;
	mov.b32 	%r91, 0;
	cvt.s64.s32 	%rd17, %r18;
	cvt.s64.s32 	%rd21, %r19;
$L__BB3_7:
	.pragma "nounroll";
	add.s32 	%r21, %r91, %r9;
	setp.gt.s32 	%p8, %r21, -1;
	setp.lt.s32 	%p9, %r21, %r36;
	and.pred  	%p10, %p8, %p9;
	and.pred  	%p12, %p1, %p10;
	not.pred 	%p13, %p12;
	@%p13 bra 	$L__BB3_9;
	add.s32 	%r67, %r21, %r18;
	add.s32 	%r68, %r91, %r19;
	mul.wide.s32 	%rd11, %r67, 4;
	add.s64 	%rd12, %rd2, %rd11;
	ld.global.f32 	%f47, [%rd12];
	mul.wide.s32 	%rd13, %r68, 4;
	add.s64 	%rd14, %rd1, %rd13;
	ld.global.f32 	%f48, [%rd14];
	fma.rn.f32 	%f84, %f47, %f48, %f84;
$L__BB3_9:
	add.s32 	%r69, %r21, 1;
	setp.gt.s32 	%p14, %r69, -1;
	setp.lt.s32 	%p15, %r69, %r36;
	and.pred  	%p16, %p14, %p15;
	and.pred  	%p17, %p1, %p16;
	cvt.s64.s32 	%rd16, %r91;
	add.s64 	%rd18, %rd16, %rd42;
	add.s64 	%rd19, %rd18, %rd17;
	shl.b64 	%rd20, %rd19, 2;
	add.s64 	%rd3, %rd2, %rd20;
	add.s64 	%rd22, %rd16, %rd21;
	shl.b64 	%rd23, %rd22, 2;
	add.s64 	%rd4, %rd1, %rd23;
	not.pred 	%p18, %p17;
	@%p18 bra 	$L__BB3_11;
	ld.global.f32 	%f49, [%rd3+4];
	ld.global.f32 	%f50, [%rd4+4];
	fma.rn.f32 	%f84, %f49, %f50, %f84;
$L__BB3_11:
	add.s32 	%r70, %r21, 2;
	setp.gt.s32 	%p19, %r70, -1;
	setp.lt.s32 	%p20, %r70, %r36;
	and.pred  	%p21, %p19, %p20;
	and.pred  	%p22, %p1, %p21;
	not.pred 	%p23, %p22;
	@%p23 bra 	$L__BB3_13;
	ld.global.f32 	%f51, [%rd3+8];
	ld.global.f32 	%f52, [%rd4+8];
	fma.rn.f32 	%f84, %f51, %f52, %f84;
$L__BB3_13:
	add.s32 	%r71, %r21, 3;
	setp.gt.s32 	%p24, %r71, -1;
	setp.lt.s32 	%p25, %r71, %r36;
	and.pred  	%p26, %p24, %p25;
	and.pred  	%p27, %p1, %p26;
	not.pred 	%p28, %p27;
	@%p28 bra 	$L__BB3_15;
	ld.global.f32 	%f53, [%rd3+12];
	ld.global.f32 	%f54, [%rd4+12];
	fma.rn.f32 	%f84, %f53, %f54, %f84;
$L__BB3_15:
	add.s32 	%r72, %r21, 4;
	setp.gt.s32 	%p29, %r72, -1;
	setp.lt.s32 	%p30, %r72, %r36;
	and.pred  	%p31, %p29, %p30;
	and.pred  	%p32, %p1, %p31;
	not.pred 	%p33, %p32;
	@%p33 bra 	$L__BB3_17;
	ld.global.f32 	%f55, [%rd3+16];
	ld.global.f32 	%f56, [%rd4+16];
	fma.rn.f32 	%f84, %f55, %f56, %f84;
$L__BB3_17:
	add.s32 	%r73, %r21, 5;
	setp.gt.s32 	%p34, %r73, -1;
	setp.lt.s32 	%p35, %r73, %r36;
	and.pred  	%p36, %p34, %p35;
	and.pred  	%p37, %p1, %p36;
	not.pred 	%p38, %p37;
	@%p38 bra 	$L__BB3_19;
	ld.global.f32 	%f57, [%rd3+20];
	ld.global.f32 	%f58, [%rd4+20];
	fma.rn.f32 	%f84, %f57, %f58, %f84;
$L__BB3_19:
	add.s32 	%r74, %r21, 6;
	setp.gt.s32 	%p39, %r74, -1;
	setp.lt.s32 	%p40, %r74, %r36;
	and.pred  	%p41, %p39, %p40;
	and.pred  	%p42, %p1, %p41;
	not.pred 	%p43, %p42;
	@%p43 bra 	$L__BB3_21;
	ld.global.f32 	%f59, [%rd3+24];
	ld.global.f32 	%f60, [%rd4+24];
	fma.rn.f32 	%f84, %f59, %f60, %f84;
$L__BB3_21:
	add.s32 	%r75, %r21, 7;
	setp.gt.s32 	%p44, %r75, -1;
	setp.lt.s32 	%p45, %r75, %r36;
	and.pred  	%p46, %p44, %p45;
	and.pred  	%p47, %p1, %p46;
	not.pred 	%p48, %p47;
	@%p48 bra 	$L__BB3_23;
	ld.global.f32 	%f61, [%rd3+28];
	ld.global.f32 	%f62, [%rd4+28];
	fma.rn.f32 	%f84, %f61, %f62, %f84;
$L__BB3_23:
	add.s32 	%r91, %r91, 8;
	setp.ne.s32 	%p49, %r91, %r13;
	mov.u32 	%r93, %r13;
	@%p49 bra 	$L__BB3_7;
$L__BB3_24:
	setp.eq.s32 	%p50, %r12, 0;
	@%p50 bra 	$L__BB3_45;
	add.s32 	%r76, %r12, -1;
	setp.lt.u32 	%p51, %r76, 3;
	@%p51 bra 	$L__BB3_35;
	add.s32 	%r24, %r93, %r9;
	setp.gt.s32 	%p52, %r24, -1;
	setp.lt.s32 	%p53, %r24, %r36;
	and.pred  	%p54, %p52, %p53;
	and.pred  	%p56, %p1, %p54;
	not.pred 	%p57, %p56;
	@%p57 bra 	$L__BB3_28;
	add.s32 	%r77, %r24, %r18;
	add.s32 	%r78, %r93, %r19;
	mul.wide.s32 	%rd24, %r77, 4;
	add.s64 	%rd25, %rd2, %rd24;
	ld.global.f32 	%f64, [%rd25];
	mul.wide.s32 	%rd26, %r78, 4;
	add.s64 	%rd27, %rd1, %rd26;
	ld.global.f32 	%f65, [%rd27];
	fma.rn.f32 	%f84, %f64, %f65, %f84;
$L__BB3_28:
	add.s32 	%r79, %r24, 1;
	setp.gt.s32 	%p58, %r79, -1;
	setp.lt.s32 	%p59, %r79, %r36;
	and.pred  	%p60, %p58, %p59;
	and.pred  	%p61, %p1, %p60;
	cvt.u64.u32 	%rd29, %r93;
	cvt.s64.s32 	%rd30, %r18;
	add.s64 	%rd31, %rd29, %rd42;
	add.s64 	%rd32, %rd31, %rd30;
	shl.b64 	%rd33, %rd32, 2;
	add.s64 	%rd5, %rd2, %rd33;
	cvt.s64.s32 	%rd34, %r19;
	add.s64 	%rd35, %rd29, %rd34;
	shl.b64 	%rd36, %rd35, 2;
	add.s64 	%rd6, %rd1, %rd36;
	not.pred 	%p62, %p61;
	@%p62 bra 	$L__BB3_30;
	ld.global.f32 	%f66, [%rd5+4];
	ld.global.f32 	%f67, [%rd6+4];
	fma.rn.f32 	%f84, %f66, %f67, %f84;
$L__BB3_30:
	add.s32 	%r80, %r24, 2;
	setp.gt.s32 	%p63, %r80, -1;
	setp.lt.s32 	%p64, %r80, %r36;
	and.pred  	%p65, %p63, %p64;
	and.pred  	%p66, %p1, %p65;
	not.pred 	%p67, %p66;
	@%p67 bra 	$L__BB3_32;
	ld.global.f32 	%f68, [%rd5+8];
	ld.global.f32 	%f69, [%rd6+8];
	fma.rn.f32 	%f84, %f68, %f69, %f84;
$L__BB3_32:
	add.s32 	%r81, %r24, 3;
	setp.gt.s32 	%p68, %r81, -1;
	setp.lt.s32 	%p69, %r81, %r36;
	and.pred  	%p70, %p68, %p69;
	and.pred  	%p71, %p1, %p70;
	not.pred 	%p72, %p71;
	@%p72 bra 	$L__BB3_34;
	ld.global.f32 	%f70, [%rd5+12];
	ld.global.f32 	%f71, [%rd6+12];
	fma.rn.f32 	%f84, %f70, %f71, %f84;
$L__BB3_34:
	add.s32 	%r93, %r93, 4;
$L__BB3_35:
	and.b32  	%r82, %r39, 3;
	setp.eq.s32 	%p73, %r82, 0;
	@%p73 bra 	$L__BB3_45;
	setp.eq.s32 	%p74, %r82, 1;
	@%p74 bra 	$L__BB3_42;
	add.s32 	%r27, %r93, %r9;
	setp.gt.s32 	%p75, %r27, -1;
	setp.lt.s32 	%p76, %r27, %r36;
	and.pred  	%p77, %p75, %p76;
	and.pred  	%p79, %p1, %p77;
	not.pred 	%p80, %p79;
	@%p80 bra 	$L__BB3_39;
	add.s32 	%r83, %r27, %r18;
	add.s32 	%r84, %r93, %r19;
	mul.wide.s32 	%rd37, %r83, 4;
	add.s64 	%rd38, %rd2, %rd37;
	ld.global.f32 	%f73, [%rd38];
	mul.wide.s32 	%rd39, %r84, 4;
	add.s64 	%rd40, %rd1, %rd39;
	ld.global.f32 	%f74, [%rd40];
	fma.rn.f32 	%f84, %f73, %f74, %f84;
$L__BB3_39:
	add.s32 	%r85, %r27, 1;
	setp.gt.s32 	%p81, %r85, -1;
	setp.lt.s32 	%p82, %r85, %r36;
	and.pred  	%p83, %p81, %p82;
	and.pred  	%p84, %p1, %p83;
	not.pred 	%p85, %p84;
	@%p85 bra 	$L__BB3_41;
	cvt.s64.s32 	%rd41, %r18;
	cvt.s64.s32 	%rd43, %r93;
	add.s64 	%rd44, %rd43, %rd42;
	add.s64 	%rd45, %rd44, %rd41;
	shl.b64 	%rd46, %rd45, 2;
	add.s64 	%rd47, %rd2, %rd46;
	ld.global.f32 	%f75, [%rd47+4];
	cvt.s64.s32 	%rd48, %r19;
	add.s64 	%rd49, %rd43, %rd48;
	shl.b64 	%rd50, %rd49, 2;
	add.s64 	%rd51, %rd1, %rd50;
	ld.global.f32 	%f76, [%rd51+4];
	fma.rn.f32 	%f84, %f75, %f76, %f84;
$L__BB3_41:
	add.s32 	%r93, %r93, 2;
$L__BB3_42:
	and.b32  	%r86, %r39, 1;
	setp.eq.b32 	%p86, %r86, 1;
	not.pred 	%p87, %p86;
	@%p87 bra 	$L__BB3_45;
	add.s32 	%r30, %r93, %r9;
	setp.gt.s32 	%p88, %r30, -1;
	setp.lt.s32 	%p89, %r30, %r36;
	and.pred  	%p90, %p88, %p89;
	and.pred  	%p92, %p1, %p90;
	not.pred 	%p93, %p92;
	@%p93 bra 	$L__BB3_45;
	add.s32 	%r87, %r30, %r18;
	add.s32 	%r88, %r93, %r19;
	mul.wide.s32 	%rd52, %r87, 4;
	add.s64 	%rd53, %rd2, %rd52;
	ld.global.f32 	%f77, [%rd53];
	mul.wide.s32 	%rd54, %r88, 4;
	add.s64 	%rd55, %rd1, %rd54;
	ld.global.f32 	%f78, [%rd55];
	fma.rn.f32 	%f84, %f77, %f78, %f84;
$L__BB3_45:
	add.s32 	%r90, %r90, 1;
	setp.ne.s32 	%p94, %r90, %r39;
	@%p94 bra 	$L__BB3_5;
	add.s32 	%r89, %r89, 1;
	setp.lt.s32 	%p95, %r89, %r14;
	@%p95 bra 	$L__BB3_4;
$L__BB3_47:
	ld.param.u64 	%rd62, [_Z28grouped_conv2d_simple_kernelPKfS0_S0_Pfiiiiiiiiiii_param_2];
	setp.eq.s64 	%p96, %rd62, 0;
	@%p96 bra 	$L__BB3_49;
	ld.param.u64 	%rd63, [_Z28grouped_conv2d_simple_kernelPKfS0_S0_Pfiiiiiiiiiii_param_2];
	cvta.to.global.u64 	%rd56, %rd63;
	mul.wide.s32 	%rd57, %r3, 4;
	add.s64 	%rd58, %rd56, %rd57;
	ld.global.f32 	%f79, [%rd58];
	add.f32 	%f84, %f84, %f79;
$L__BB3_49:
	ld.param.u64 	%rd64, [_Z28grouped_conv2d_simple_kernelPKfS0_S0_Pfiiiiiiiiiii_param_3];
	cvta.to.global.u64 	%rd59, %rd64;
	mul.wide.s32 	%rd60, %r1, 4;
	add.s64 	%rd61, %rd59, %rd60;
	st.global.f32 	[%rd61], %f84;
$L__BB3_50:
	ret;

}


// ===== COMPILED SASS (sm_100) =====

	.target	sm_100

	.elftype	@"ET_EXEC"


//--------------------- .note.nv.tkinfo           --------------------------
	.section	.note.nv.tkinfo,"",@"SHT_NOTE"
	.sectionflags	@"SHF_NOTE_NV_TKINFO"
	.tkinfo
        /*0018*/ 	.word	0x00000002
        /*0030*/ 	.string	""
        /*0030*/ 	.string	"ptxas"
        /*0030*/ 	.string	"Cuda compilation tools, release 13.0, V13.0.88"
        /*0030*/ 	.string	"Build cuda_13.0.r13.0/compiler.36424714_0"
        /*0030*/ 	.string	"-arch sm_100 -m 64 "



//--------------------- .note.nv.cuinfo           --------------------------
	.section	.note.nv.cuinfo,"",@"SHT_NOTE"
	.sectionflags	@"SHF_NOTE_NV_CUINFO"
        /*0018*/ 	.short	0x0002
        /*001a*/ 	.short	0x0064
        /*001c*/ 	.short	0x0082
	.zero		2


//--------------------- .nv.info                  --------------------------
	.section	.nv.info,"",@"SHT_CUDA_INFO"
	.align	4


	//----- nvinfo : EIATTR_REGCOUNT
	.align		4
        /*0000*/ 	.byte	0x04, 0x2f
        /*0002*/ 	.short	(.L_1 - .L_0)
	.align		4
.L_0:
        /*0004*/ 	.word	index@(_Z22global_avg_pool_kernelPKfPfiiii)
        /*0008*/ 	.word	0x0000001f


	//----- nvinfo : EIATTR_FRAME_SIZE
	.align		4
.L_1:
        /*000c*/ 	.byte	0x04, 0x11
        /*000e*/ 	.short	(.L_3 - .L_2)
	.align		4
.L_2:
        /*0010*/ 	.word	index@($__internal_1_$__cuda_sm3x_div_rn_noftz_f32_slowpath)
        /*0014*/ 	.word	0x00000000


	//----- nvinfo : EIATTR_FRAME_SIZE
	.align		4
.L_3:
        /*0018*/ 	.byte	0x04, 0x11
        /*001a*/ 	.short	(.L_5 - .L_4)
	.align		4
.L_4:
        /*001c*/ 	.word	index@(_Z22global_avg_pool_kernelPKfPfiiii)
        /*0020*/ 	.word	0x00000000


	//----- nvinfo : EIATTR_REGCOUNT
	.align		4
.L_5:
        /*0024*/ 	.byte	0x04, 0x2f
        /*0026*/ 	.short	(.L_7 - .L_6)
	.align		4
.L_6:
        /*0028*/ 	.word	index@(_Z19se_attention_kernelPKfPfiii)
        /*002c*/ 	.word	0x0000000e


	//----- nvinfo : EIATTR_FRAME_SIZE
	.align		4
.L_7:
        /*0030*/ 	.byte	0x04, 0x11
        /*0032*/ 	.short	(.L_9 - .L_8)
	.align		4
.L_8:
        /*0034*/ 	.word	index@($__internal_0_$__cuda_sm20_rcp_rn_f32_slowpath)
        /*0038*/ 	.word	0x00000000


	//----- nvinfo : EIATTR_FRAME_SIZE
	.align		4
.L_9:
        /*003c*/ 	.byte	0x04, 0x11
        /*003e*/ 	.short	(.L_11 - .L_10)
	.align		4
.L_10:
        /*0040*/ 	.word	index@(_Z19se_attention_kernelPKfPfiii)
        /*0044*/ 	.word	0x00000000


	//----- nvinfo : EIATTR_REGCOUNT
	.align		4
.L_11:
        /*0048*/ 	.byte	0x04, 0x2f
        /*004a*/ 	.short	(.L_13 - .L_12)
	.align		4
.L_12:
        /*004c*/ 	.word	index@(_Z30apply_channel_attention_kernelPKfS0_Pfiiii)
        /*0050*/ 	.word	0x00000012


	//----- nvinfo : EIATTR_FRAME_SIZE
	.align		4
.L_13:
        /*0054*/ 	.byte	0x04, 0x11
        /*0056*/ 	.short	(.L_15 - .L_14)
	.align		4
.L_14:
        /*0058*/ 	.word	index@(_Z30apply_channel_attention_kernelPKfS0_Pfiiii)
        /*005c*/ 	.word	0x00000000


	//----- nvinfo : EIATTR_REGCOUNT
	.align		4
.L_15:
        /*0060*/ 	.byte	0x04, 0x2f
        /*0062*/ 	.short	(.L_17 - .L_16)
	.align		4
.L_16:
        /*0064*/ 	.word	index@(_Z28grouped_conv2d_simple_kernelPKfS0_S0_Pfiiiiiiiiiii)
        /*0068*/ 	.word	0x00000020


	//----- nvinfo : EIATTR_FRAME_SIZE
	.align		4
.L_17:
        /*006c*/ 	.byte	0x04, 0x11
        /*006e*/ 	.short	(.L_19 - .L_18)
	.align		4
.L_18:
        /*0070*/ 	.word	index@(_Z28grouped_conv2d_simple_kernelPKfS0_S0_Pfiiiiiiiiiii)
        /*0074*/ 	.word	0x00000000


	//----- nvinfo : EIATTR_MIN_STACK_SIZE
	.align		4
.L_19:
        /*0078*/ 	.byte	0x04, 0x12
        /*007a*/ 	.short	(.L_21 - .L_20)
	.align		4
.L_20:
        /*007c*/ 	.word	index@(_Z28grouped_conv2d_simple_kernelPKfS0_S0_Pfiiiiiiiiiii)
        /*0080*/ 	.word	0x00000000


	//----- nvinfo : EIATTR_MIN_STACK_SIZE
	.align		4
.L_21:
        /*0084*/ 	.byte	0x04, 0x12
        /*0086*/ 	.short	(.L_23 - .L_22)
	.align		4
.L_22:
        /*0088*/ 	.word	index@(_Z30apply_channel_attention_kernelPKfS0_Pfiiii)
        /*008c*/ 	.word	0x00000000


	//----- nvinfo : EIATTR_MIN_STACK_SIZE
	.align		4
.L_23:
        /*0090*/ 	.byte	0x04, 0x12
        /*0092*/ 	.short	(.L_25 - .L_24)
	.align		4
.L_24:
        /*0094*/ 	.word	index@(_Z19se_attention_kernelPKfPfiii)
        /*0098*/ 	.word	0x00000000


	//----- nvinfo : EIATTR_MIN_STACK_SIZE
	.align		4
.L_25:
        /*009c*/ 	.byte	0x04, 0x12
        /*009e*/ 	.short	(.L_27 - .L_26)
	.align		4
.L_26:
        /*00a0*/ 	.word	index@(_Z22global_avg_pool_kernelPKfPfiiii)
        /*00a4*/ 	.word	0x00000000
.L_27:


//--------------------- .nv.compat                --------------------------
	.section	.nv.compat,"",@"SHT_CUDA_COMPAT_INFO"
	.align	4
        /*0000*/ 	.byte	0x02, 0x09, 0x00, 0x00, 0x02, 0x02, 0x01, 0x00, 0x02, 0x05, 0x05, 0x00, 0x03, 0x07, 0x01, 0x01
        /*0010*/ 	.byte	0x02, 0x03, 0x00, 0x00, 0x02, 0x06, 0x01, 0x00, 0x04, 0x0b, 0x08, 0x00, 0x01, 0x00, 0x00, 0x00
        /*0020*/ 	.byte	0x00, 0x00, 0x00, 0x00


//--------------------- .nv.info._Z28grouped_conv2d_simple_kernelPKfS0_S0_Pfiiiiiiiiiii --------------------------
	.section	.nv.info._Z28grouped_conv2d_simple_kernelPKfS0_S0_Pfiiiiiiiiiii,"",@"SHT_CUDA_INFO"
	.sectionflags	@""
	.align	4


	//----- nvinfo : EIATTR_CUDA_API_VERSION
	.align		4
        /*0000*/ 	.byte	0x04, 0x37
        /*0002*/ 	.short	(.L_29 - .L_28)
.L_28:
        /*0004*/ 	.word	0x00000082


	//----- nvinfo : EIATTR_KPARAM_INFO
	.align		4
.L_29:
        /*0008*/ 	.byte	0x04, 0x17
        /*000a*/ 	.short	(.L_31 - .L_30)
.L_30:
        /*000c*/ 	.word	0x00000000
        /*0010*/ 	.short	0x000e
        /*0012*/ 	.short	0x0048
        /*0014*/ 	.byte	0x00, 0xf0, 0x11, 0x00


	//----- nvinfo : EIATTR_KPARAM_INFO
	.align		4
.L_31:
        /*0018*/ 	.byte	0x04, 0x17
        /*001a*/ 	.short	(.L_33 - .L_32)
.L_32:
        /*001c*/ 	.word	0x00000000
        /*0020*/ 	.short	0x000d
        /*0022*/ 	.short	0x0044
        /*0024*/ 	.byte	0x00, 0xf0, 0x11, 0x00


	//----- nvinfo : EIATTR_KPARAM_INFO
	.align		4
.L_33:
        /*0028*/ 	.byte	0x04, 0x17
        /*002a*/ 	.short	(.L_35 - .L_34)
.L_34:
        /*002c*/ 	.word	0x00000000
        /*0030*/ 	.short	0x000c
        /*0032*/ 	.short	0x0040
        /*0034*/ 	.byte	0x00, 0xf0, 0x11, 0x00


	//----- nvinfo : EIATTR_KPARAM_INFO
	.align		4
.L_35:
        /*0038*/ 	.byte	0x04, 0x17
        /*003a*/ 	.short	(.L_37 - .L_36)
.L_36:
        /*003c*/ 	.word	0x00000000
        /*0040*/ 	.short	0x000b
        /*0042*/ 	.short	0x003c
        /*0044*/ 	.byte	0x00, 0xf0, 0x11, 0x00


	//----- nvinfo : EIATTR_KPARAM_INFO
	.align		4
.L_37:
        /*0048*/ 	.byte	0x04, 0x17
        /*004a*/ 	.short	(.L_39 - .L_38)
.L_38:
        /*004c*/ 	.word	0x00000000
        /*0050*/ 	.short	0x000a
        /*0052*/ 	.short	0x0038
        /*0054*/ 	.byte	0x00, 0xf0, 0x11, 0x00


	//----- nvinfo : EIATTR_KPARAM_INFO
	.align		4
.L_39:
        /*0058*/ 	.byte	0x04, 0x17
        /*005a*/ 	.short	(.L_41 - .L_40)
.L_40:
        /*005c*/ 	.word	0x00000000
        /*0060*/ 	.short	0x0009
        /*0062*/ 	.short	0x0034
        /*0064*/ 	.byte	0x00, 0xf0, 0x11, 0x00


	//----- nvinfo : EIATTR_KPARAM_INFO
	.align		4
.L_41:
        /*0068*/ 	.byte	0x04, 0x17
        /*006a*/ 	.short	(.L_43 - .L_42)
.L_42:
        /*006c*/ 	.word	0x00000000
        /*0070*/ 	.short	0x0008
        /*0072*/ 	.short	0x0030
        /*0074*/ 	.byte	0x00, 0xf0, 0x11, 0x00


	//----- nvinfo : EIATTR_KPARAM_INFO
	.align		4
.L_43:
        /*0078*/ 	.byte	0x04, 0x17
        /*007a*/ 	.short	(.L_45 - .L_44)
.L_44:
        /*007c*/ 	.word	0x00000000
        /*0080*/ 	.short	0x0007
        /*0082*/ 	.short	0x002c
        /*0084*/ 	.byte	0x00, 0xf0, 0x11, 0x00


	//----- nvinfo : EIATTR_KPARAM_INFO
	.align		4
.L_45:
        /*0088*/ 	.byte	0x04, 0x17
        /*008a*/ 	.short	(.L_47 - .L_46)
.L_46:
        /*008c*/ 	.word	0x00000000
        /*0090*/ 	.short	0x0006
        /*0092*/ 	.short	0x0028
        /*0094*/ 	.byte	0x00, 0xf0, 0x11, 0x00


	//----- nvinfo : EIATTR_KPARAM_INFO
	.align		4
.L_47:
        /*0098*/ 	.byte	0x04, 0x17
        /*009a*/ 	.short	(.L_49 - .L_48)
.L_48:
        /*009c*/ 	.word	0x00000000
        /*00a0*/ 	.short	0x0005
        /*00a2*/ 	.short	0x0024
        /*00a4*/ 	.byte	0x00, 0xf0, 0x11, 0x00


	//----- nvinfo : EIATTR_KPARAM_INFO
	.align		4
.L_49:
        /*00a8*/ 	.byte	0x04, 0x17
        /*00aa*/ 	.short	(.L_51 - .L_50)
.L_50:
        /*00ac*/ 	.word	0x00000000
        /*00b0*/ 	.short	0x0004
        /*00b2*/ 	.short	0x0020
        /*00b4*/ 	.byte	0x00, 0xf0, 0x11, 0x00


	//----- nvinfo : EIATTR_KPARAM_INFO
	.align		4
.L_51:
        /*00b8*/ 	.byte	0x04, 0x17
        /*00ba*/ 	.short	(.L_53 - .L_52)
.L_52:
        /*00bc*/ 	.word	0x00000000
        /*00c0*/ 	.short	0x0003
        /*00c2*/ 	.short	0x0018
        /*00c4*/ 	.byte	0x00, 0xf5, 0x21, 0x00


	//----- nvinfo : EIATTR_KPARAM_INFO
	.align		4
.L_53:
        /*00c8*/ 	.byte	0x04, 0x17
        /*00ca*/ 	.short	(.L_55 - .L_54)
.L_54:
        /*00cc*/ 	.word	0x00000000
        /*00d0*/ 	.short	0x0002
        /*00d2*/ 	.short	0x0010
        /*00d4*/ 	.byte	0x00, 0xf5, 0x21, 0x00


	//----- nvinfo : EIATTR_KPARAM_INFO
	.align		4
.L_55:
        /*00d8*/ 	.byte	0x04, 0x17
        /*00da*/ 	.short	(.L_57 - .L_56)
.L_56:
        /*00dc*/ 	.word	0x00000000
        /*00e0*/ 	.short	0x0001
        /*00e2*/ 	.short	0x0008
        /*00e4*/ 	.byte	0x00, 0xf5, 0x21, 0x00


	//----- nvinfo : EIATTR_KPARAM_INFO
	.align		4
.L_57:
        /*00e8*/ 	.byte	0x04, 0x17
        /*00ea*/ 	.short	(.L_59 - .L_58)
.L_58:
        /*00ec*/ 	.word	0x00000000
        /*00f0*/ 	.short	0x0000
        /*00f2*/ 	.short	0x0000
        /*00f4*/ 	.byte	0x00, 0xf5, 0x21, 0x00


	//----- nvinfo : EIATTR_SPARSE_MMA_MASK
	.align		4
.L_59:
        /*00f8*/ 	.byte	0x03, 0x50
        /*00fa*/ 	.short	0x0000


	//----- nvinfo : EIATTR_MAXREG_COUNT
	.align		4
        /*00fc*/ 	.byte	0x03, 0x1b
        /*00fe*/ 	.short	0x00ff


	//----- nvinfo : EIATTR_MERCURY_ISA_VERSION
	.align		4
        /*0100*/ 	.byte	0x03, 0x5f
        /*0102*/ 	.short	0x0101


	//----- nvinfo : EIATTR_VRC_CTA_INIT_COUNT
	.align		4
        /*0104*/ 	.byte	0x02, 0x4a
	.zero		1
	.zero		1


	//----- nvinfo : EIATTR_EXIT_INSTR_OFFSETS
	.align		4
        /*0108*/ 	.byte	0x04, 0x1c
        /*010a*/ 	.short	(.L_61 - .L_60)


	//   ....[0]....
.L_60:
        /*010c*/ 	.word	0x000000d0


	//   ....[1]....
        /*0110*/ 	.word	0x00001c50


	//----- nvinfo : EIATTR_CRS_STACK_SIZE
	.align		4
.L_61:
        /*0114*/ 	.byte	0x04, 0x1e
        /*0116*/ 	.short	(.L_63 - .L_62)
.L_62:
        /*0118*/ 	.word	0x00000000


	//----- nvinfo : EIATTR_CBANK_PARAM_SIZE
	.align		4
.L_63:
        /*011c*/ 	.byte	0x03, 0x19
        /*011e*/ 	.short	0x004c


	//----- nvinfo : EIATTR_PARAM_CBANK
	.align		4
        /*0120*/ 	.byte	0x04, 0x0a
        /*0122*/ 	.short	(.L_65 - .L_64)
	.align		4
.L_64:
        /*0124*/ 	.word	index@(.nv.constant0._Z28grouped_conv2d_simple_kernelPKfS0_S0_Pfiiiiiiiiiii)
        /*0128*/ 	.short	0x0380
        /*012a*/ 	.short	0x004c


	//----- nvinfo : EIATTR_SW_WAR
	.align		4
.L_65:
        /*012c*/ 	.byte	0x04, 0x36
        /*012e*/ 	.short	(.L_67 - .L_66)
.L_66:
        /*0130*/ 	.word	0x00000008
.L_67:


//--------------------- .nv.info._Z30apply_channel_attention_kernelPKfS0_Pfiiii --------------------------
	.section	.nv.info._Z30apply_channel_attention_kernelPKfS0_Pfiiii,"",@"SHT_CUDA_INFO"
	.sectionflags	@""
	.align	4


	//----- nvinfo : EIATTR_CUDA_API_VERSION
	.align		4
        /*0000*/ 	.byte	0x04, 0x37
        /*0002*/ 	.short	(.L_69 - .L_68)
.L_68:
        /*0004*/ 	.word	0x00000082


	//----- nvinfo : EIATTR_KPARAM_INFO
	.align		4
.L_69:
        /*0008*/ 	.byte	0x04, 0x17
        /*000a*/ 	.short	(.L_71 - .L_70)
.L_70:
        /*000c*/ 	.word	0x00000000
        /*0010*/ 	.short	0x0006
        /*0012*/ 	.short	0x0024
        /*0014*/ 	.byte	0x00, 0xf0, 0x11, 0x00


	//----- nvinfo : EIATTR_KPARAM_INFO
	.align		4
.L_71:
        /*0018*/ 	.byte	0x04, 0x17
        /*001a*/ 	.short	(.L_73 - .L_72)
.L_72:
        /*001c*/ 	.word	0x00000000
        /*0020*/ 	.short	0x0005
        /*0022*/ 	.short	0x0020
        /*0024*/ 	.byte	0x00, 0xf0, 0x11, 0x00


	//----- nvinfo : EIATTR_KPARAM_INFO
	.align		4
.L_73:
        /*0028*/ 	.byte	0x04, 0x17
        /*002a*/ 	.short	(.L_75 - .L_74)
.L_74:
        /*002c*/ 	.word	0x00000000
        /*0030*/ 	.short	0x0004
        /*0032*/ 	.short	0x001c
        /*0034*/ 	.byte	0x00, 0xf0, 0x11, 0x00


	//----- nvinfo : EIATTR_KPARAM_INFO
	.align		4
.L_75:
        /*0038*/ 	.byte	0x04, 0x17
        /*003a*/ 	.short	(.L_77 - .L_76)
.L_76:
        /*003c*/ 	.word	0x00000000
        /*0040*/ 	.short	0x0003
        /*0042*/ 	.short	0x0018
        /*0044*/ 	.byte	0x00, 0xf0, 0x11, 0x00


	//----- nvinfo : EIATTR_KPARAM_INFO
	.align		4
.L_77:
        /*0048*/ 	.byte	0x04, 0x17
        /*004a*/ 	.short	(.L_79 - .L_78)
.L_78:
        /*004c*/ 	.word	0x00000000
        /*0050*/ 	.short	0x0002
        /*0052*/ 	.short	0x0010
        /*0054*/ 	.byte	0x00, 0xf5, 0x21, 0x00


	//----- nvinfo : EIATTR_KPARAM_INFO
	.align		4
.L_79:
        /*0058*/ 	.byte	0x04, 0x17
        /*005a*/ 	.short	(.L_81 - .L_80)
.L_80:
        /*005c*/ 	.word	0x00000000
        /*0060*/ 	.short	0x0001
        /*0062*/ 	.short	0x0008
        /*0064*/ 	.byte	0x00, 0xf5, 0x21, 0x00


	//----- nvinfo : EIATTR_KPARAM_INFO
	.align		4
.L_81:
        /*0068*/ 	.byte	0x04, 0x17
        /*006a*/ 	.short	(.L_83 - .L_82)
.L_82:
        /*006c*/ 	.word	0x00000000
        /*0070*/ 	.short	0x0000
        /*0072*/ 	.short	0x0000
        /*0074*/ 	.byte	0x00, 0xf5, 0x21, 0x00


	//----- nvinfo : EIATTR_SPARSE_MMA_MASK
	.align		4
.L_83:
        /*0078*/ 	.byte	0x03, 0x50
        /*007a*/ 	.short	0x0000


	//----- nvinfo : EIATTR_MAXREG_COUNT
	.align		4
        /*007c*/ 	.byte	0x03, 0x1b
        /*007e*/ 	.short	0x00ff


	//----- nvinfo : EIATTR_MERCURY_ISA_VERSION
	.align		4
        /*0080*/ 	.byte	0x03, 0x5f
        /*0082*/ 	.short	0x0101


	//----- nvinfo : EIATTR_VRC_CTA_INIT_COUNT
	.align		4
        /*0084*/ 	.byte	0x02, 0x4a
	.zero		1
	.zero		1


	//----- nvinfo : EIATTR_EXIT_INSTR_OFFSETS
	.align		4
        /*0088*/ 	.byte	0x04, 0x1c
        /*008a*/ 	.short	(.L_85 - .L_84)


	//   ....[0]....
.L_84:
        /*008c*/ 	.word	0x000000b0


	//   ....[1]....
        /*0090*/ 	.word	0x00000610


	//----- nvinfo : EIATTR_CBANK_PARAM_SIZE
	.align		4
.L_85:
        /*0094*/ 	.byte	0x03, 0x19
        /*0096*/ 	.short	0x0028


	//----- nvinfo : EIATTR_PARAM_CBANK
	.align		4
        /*0098*/ 	.byte	0x04, 0x0a
        /*009a*/ 	.short	(.L_87 - .L_86)
	.align		4
.L_86:
        /*009c*/ 	.word	index@(.nv.constant0._Z30apply_channel_attention_kernelPKfS0_Pfiiii)
        /*00a0*/ 	.short	0x0380
        /*00a2*/ 	.short	0x0028


	//----- nvinfo : EIATTR_SW_WAR
	.align		4
.L_87:
        /*00a4*/ 	.byte	0x04, 0x36
        /*00a6*/ 	.short	(.L_89 - .L_88)
.L_88:
        /*00a8*/ 	.word	0x00000008
.L_89:


//--------------------- .nv.info._Z19se_attention_kernelPKfPfiii --------------------------
	.section	.nv.info._Z19se_attention_kernelPKfPfiii,"",@"SHT_CUDA_INFO"
	.sectionflags	@""
	.align	4


	//----- nvinfo : EIATTR_CUDA_API_VERSION
	.align		4
        /*0000*/ 	.byte	0x04, 0x37
        /*0002*/ 	.short	(.L_91 - .L_90)
.L_90:
        /*0004*/ 	.word	0x00000082


	//----- nvinfo : EIATTR_KPARAM_INFO
	.align		4
.L_91:
        /*0008*/ 	.byte	0x04, 0x17
        /*000a*/ 	.short	(.L_93 - .L_92)
.L_92:
        /*000c*/ 	.word	0x00000000
        /*0010*/ 	.short	0x0004
        /*0012*/ 	.short	0x0018
        /*0014*/ 	.byte	0x00, 0xf0, 0x11, 0x00


	//----- nvinfo : EIATTR_KPARAM_INFO
	.align		4
.L_93:
        /*0018*/ 	.byte	0x04, 0x17
        /*001a*/ 	.short	(.L_95 - .L_94)
.L_94:
        /*001c*/ 	.word	0x00000000
        /*0020*/ 	.short	0x0003
        /*0022*/ 	.short	0x0014
        /*0024*/ 	.byte	0x00, 0xf0, 0x11, 0x00


	//----- nvinfo : EIATTR_KPARAM_INFO
	.align		4
.L_95:
        /*0028*/ 	.byte	0x04, 0x17
        /*002a*/ 	.short	(.L_97 - .L_96)
.L_96:
        /*002c*/ 	.word	0x00000000
        /*0030*/ 	.short	0x0002
        /*0032*/ 	.short	0x0010
        /*0034*/ 	.byte	0x00, 0xf0, 0x11, 0x00


	//----- nvinfo : EIATTR_KPARAM_INFO
	.align		4
.L_97:
        /*0038*/ 	.byte	0x04, 0x17
        /*003a*/ 	.short	(.L_99 - .L_98)
.L_98:
        /*003c*/ 	.word	0x00000000
        /*0040*/ 	.short	0x0001
        /*0042*/ 	.short	0x0008
        /*0044*/ 	.byte	0x00, 0xf5, 0x21, 0x00


	//----- nvinfo : EIATTR_KPARAM_INFO
	.align		4
.L_99:
        /*0048*/ 	.byte	0x04, 0x17
        /*004a*/ 	.short	(.L_101 - .L_100)
.L_100:
        /*004c*/ 	.word	0x00000000
        /*0050*/ 	.short	0x0000
        /*0052*/ 	.short	0x0000
        /*0054*/ 	.byte	0x00, 0xf5, 0x21, 0x00


	//----- nvinfo : EIATTR_SPARSE_MMA_MASK
	.align		4
.L_101:
        /*0058*/ 	.byte	0x03, 0x50
        /*005a*/ 	.short	0x0000


	//----- nvinfo : EIATTR_MAXREG_COUNT
	.align		4
        /*005c*/ 	.byte	0x03, 0x1b
        /*005e*/ 	.short	0x00ff


	//----- nvinfo : EIATTR_MERCURY_ISA_VERSION
	.align		4
        /*0060*/ 	.byte	0x03, 0x5f
        /*0062*/ 	.short	0x0101


	//----- nvinfo : EIATTR_VRC_CTA_INIT_COUNT
	.align		4
        /*0064*/ 	.byte	0x02, 0x4a
	.zero		1
	.zero		1


	//----- nvinfo : EIATTR_EXIT_INSTR_OFFSETS
	.align		4
        /*0068*/ 	.byte	0x04, 0x1c
        /*006a*/ 	.short	(.L_103 - .L_102)


	//   ....[0]....
.L_102:
        /*006c*/ 	.word	0x00000080


	//   ....[1]....
        /*0070*/ 	.word	0x00000270


	//----- nvinfo : EIATTR_CRS_STACK_SIZE
	.align		4
.L_103:
        /*0074*/ 	.byte	0x04, 0x1e
        /*0076*/ 	.short	(.L_105 - .L_104)
.L_104:
        /*0078*/ 	.word	0x00000000


	//----- nvinfo : EIATTR_CBANK_PARAM_SIZE
	.align		4
.L_105:
        /*007c*/ 	.byte	0x03, 0x19
        /*007e*/ 	.short	0x001c


	//----- nvinfo : EIATTR_PARAM_CBANK
	.align		4
        /*0080*/ 	.byte	0x04, 0x0a
        /*0082*/ 	.short	(.L_107 - .L_106)
	.align		4
.L_106:
        /*0084*/ 	.word	index@(.nv.constant0._Z19se_attention_kernelPKfPfiii)
        /*0088*/ 	.short	0x0380
        /*008a*/ 	.short	0x001c


	//----- nvinfo : EIATTR_SW_WAR
	.align		4
.L_107:
        /*008c*/ 	.byte	0x04, 0x36
        /*008e*/ 	.short	(.L_109 - .L_108)
.L_108:
        /*0090*/ 	.word	0x00000008
.L_109:


//--------------------- .nv.info._Z22global_avg_pool_kernelPKfPfiiii --------------------------
	.section	.nv.info._Z22global_avg_pool_kernelPKfPfiiii,"",@"SHT_CUDA_INFO"
	.sectionflags	@""
	.align	4


	//----- nvinfo : EIATTR_CUDA_API_VERSION
	.align		4
        /*0000*/ 	.byte	0x04, 0x37
        /*0002*/ 	.short	(.L_111 - .L_110)
.L_110:
        /*0004*/ 	.word	0x00000082


	//----- nvinfo : EIATTR_KPARAM_INFO
	.align		4
.L_111:
        /*0008*/ 	.byte	0x04, 0x17
        /*000a*/ 	.short	(.L_113 - .L_112)
.L_112:
        /*000c*/ 	.word	0x00000000
        /*0010*/ 	.short	0x0005
        /*0012*/ 	.short	0x001c
        /*0014*/ 	.byte	0x00, 0xf0, 0x11, 0x00


	//----- nvinfo : EIATTR_KPARAM_INFO
	.align		4
.L_113:
        /*0018*/ 	.byte	0x04, 0x17
        /*001a*/ 	.short	(.L_115 - .L_114)
.L_114:
        /*001c*/ 	.word	0x00000000
        /*0020*/ 	.short	0x0004
        /*0022*/ 	.short	0x0018
        /*0024*/ 	.byte	0x00, 0xf0, 0x11, 0x00


	//----- nvinfo : EIATTR_KPARAM_INFO
	.align		4
.L_115:
        /*0028*/ 	.byte	0x04, 0x17
        /*002a*/ 	.short	(.L_117 - .L_116)
.L_116:
        /*002c*/ 	.word	0x00000000
        /*0030*/ 	.short	0x0003
        /*0032*/ 	.short	0x0014
        /*0034*/ 	.byte	0x00, 0xf0, 0x11, 0x00


	//----- nvinfo : EIATTR_KPARAM_INFO
	.align		4
.L_117:
        /*0038*/ 	.byte	0x04, 0x17
        /*003a*/ 	.short	(.L_119 - .L_118)
.L_118:
        /*003c*/ 	.word	0x00000000
        /*0040*/ 	.short	0x0002
        /*0042*/ 	.short	0x0010
        /*0044*/ 	.byte	0x00, 0xf0, 0x11, 0x00


	//----- nvinfo : EIATTR_KPARAM_INFO
	.align		4
.L_119:
        /*0048*/ 	.byte	0x04, 0x17
        /*004a*/ 	.short	(.L_121 - .L_120)
.L_120:
        /*004c*/ 	.word	0x00000000
        /*0050*/ 	.short	0x0001
        /*0052*/ 	.short	0x0008
        /*0054*/ 	.byte	0x00, 0xf5, 0x21, 0x00


	//----- nvinfo : EIATTR_KPARAM_INFO
	.align		4
.L_121:
        /*0058*/ 	.byte	0x04, 0x17
        /*005a*/ 	.short	(.L_123 - .L_122)
.L_122:
        /*005c*/ 	.word	0x00000000
        /*0060*/ 	.short	0x0000
        /*0062*/ 	.short	0x0000
        /*0064*/ 	.byte	0x00, 0xf5, 0x21, 0x00


	//----- nvinfo : EIATTR_SPARSE_MMA_MASK
	.align		4
.L_123:
        /*0068*/ 	.byte	0x03, 0x50
        /*006a*/ 	.short	0x0000


	//----- nvinfo : EIATTR_MAXREG_COUNT
	.align		4
        /*006c*/ 	.byte	0x03, 0x1b
        /*006e*/ 	.short	0x00ff


	//----- nvinfo : EIATTR_MERCURY_ISA_VERSION
	.align		4
        /*0070*/ 	.byte	0x03, 0x5f
        /*0072*/ 	.short	0x0101


	//----- nvinfo : EIATTR_VRC_CTA_INIT_COUNT
	.align		4
        /*0074*/ 	.byte	0x02, 0x4a
	.zero		1
	.zero		1


	//----- nvinfo : EIATTR_EXIT_INSTR_OFFSETS
	.align		4
        /*0078*/ 	.byte	0x04, 0x1c
        /*007a*/ 	.short	(.L_125 - .L_124)


	//   ....[0]....
.L_124:
        /*007c*/ 	.word	0x00000080


	//   ....[1]....
        /*0080*/ 	.word	0x000008a0


	//----- nvinfo : EIATTR_CRS_STACK_SIZE
	.align		4
.L_125:
        /*0084*/ 	.byte	0x04, 0x1e
        /*0086*/ 	.short	(.L_127 - .L_126)
.L_126:
        /*0088*/ 	.word	0x00000000


	//----- nvinfo : EIATTR_CBANK_PARAM_SIZE
	.align		4
.L_127:
        /*008c*/ 	.byte	0x03, 0x19
        /*008e*/ 	.short	0x0020


	//----- nvinfo : EIATTR_PARAM_CBANK
	.align		4
        /*0090*/ 	.byte	0x04, 0x0a
        /*0092*/ 	.short	(.L_129 - .L_128)
	.align		4
.L_128:
        /*0094*/ 	.word	index@(.nv.constant0._Z22global_avg_pool_kernelPKfPfiiii)
        /*0098*/ 	.short	0x0380
        /*009a*/ 	.short	0x0020


	//----- nvinfo : EIATTR_SW_WAR
	.align		4
.L_129:
        /*009c*/ 	.byte	0x04, 0x36
        /*009e*/ 	.short	(.L_131 - .L_130)
.L_130:
        /*00a0*/ 	.word	0x00000008
.L_131:


//--------------------- .nv.callgraph             --------------------------
	.section	.nv.callgraph,"",@"SHT_CUDA_CALLGRAPH"
	.align	4
	.sectionentsize	8
	.align		4
        /*0000*/ 	.word	0x00000000
	.align		4
        /*0004*/ 	.word	0xffffffff
	.align		4
        /*0008*/ 	.word	0x00000000
	.align		4
        /*000c*/ 	.word	0xfffffffe
	.align		4
        /*0010*/ 	.word	0x00000000
	.align		4
        /*0014*/ 	.word	0xfffffffd
	.align		4
        /*0018*/ 	.word	0x00000000
	.align		4
        /*001c*/ 	.word	0xfffffffc


//--------------------- .text._Z28grouped_conv2d_simple_kernelPKfS0_S0_Pfiiiiiiiiiii --------------------------
	.section	.text._Z28grouped_conv2d_simple_kernelPKfS0_S0_Pfiiiiiiiiiii,"ax",@progbits
	.align	128
        .global         _Z28grouped_conv2d_simple_kernelPKfS0_S0_Pfiiiiiiiiiii
        .type           _Z28grouped_conv2d_simple_kernelPKfS0_S0_Pfiiiiiiiiiii,@function
        .size           _Z28grouped_conv2d_simple_kernelPKfS0_S0_Pfiiiiiiiiiii,(.L_x_42 - _Z28grouped_conv2d_simple_kernelPKfS0_S0_Pfiiiiiiiiiii)
        .other          _Z28grouped_conv2d_simple_kernelPKfS0_S0_Pfiiiiiiiiiii,@"STO_CUDA_ENTRY STV_DEFAULT"
_Z28grouped_conv2d_simple_kernelPKfS0_S0_Pfiiiiiiiiiii:
.text._Z28grouped_conv2d_simple_kernelPKfS0_S0_Pfiiiiiiiiiii:
[----:B------:R-:W-:Y:S01]  /*0000*/  LDC R1, c[0x0][0x37c] ;  /* 0x0000df00ff017b82 */ /* 0x000fe20000000800 */
[----:B------:R-:W0:Y:S07]  /*0010*/  S2R R5, SR_TID.X ;  /* 0x0000000000057919 */ /* 0x000e2e0000002100 */
[----:B------:R-:W1:Y:S01]  /*0020*/  LDC R6, c[0x0][0x3a8] ;  /* 0x0000ea00ff067b82 */ /* 0x000e620000000800 */
[----:B------:R-:W1:Y:S07]  /*0030*/  LDCU UR5, c[0x0][0x3a0] ;  /* 0x00007400ff0577ac */ /* 0x000e6e0008000800 */
[----:B------:R-:W2:Y:S08]  /*0040*/  LDC R9, c[0x0][0x3b4] ;  /* 0x0000ed00ff097b82 */ /* 0x000eb00000000800 */
[----:B------:R-:W0:Y:S08]  /*0050*/  S2UR UR4, SR_CTAID.X ;  /* 0x00000000000479c3 */ /* 0x000e300000002500 */
[----:B------:R-:W0:Y:S01]  /*0060*/  LDC R2, c[0x0][0x360] ;  /* 0x0000d800ff027b82 */ /* 0x000e220000000800 */
[----:B-1----:R-:W-:-:S07]  /*0070*/  IMAD R0, R6, UR5, RZ ;  /* 0x0000000506007c24 */ /* 0x002fce000f8e02ff */
[----:B------:R-:W1:Y:S01]  /*0080*/  LDC R14, c[0x0][0x3b8] ;  /* 0x0000ee00ff0e7b82 */ /* 0x000e620000000800 */
[----:B--2---:R-:W-:Y:S02]  /*0090*/  IMAD R3, R0, R9, RZ ;  /* 0x0000000900037224 */ /* 0x004fe400078e02ff */
[----:B0-----:R-:W-:Y:S02]  /*00a0*/  IMAD R0, R2, UR4, R5 ;  /* 0x0000000402007c24 */ /* 0x001fe4000f8e0205 */
[----:B-1----:R-:W-:-:S05]  /*00b0*/  IMAD R3, R3, R14, RZ ;  /* 0x0000000e03037224 */ /* 0x002fca00078e02ff */
[----:B------:R-:W-:-:S13]  /*00c0*/  ISETP.GE.AND P0, PT, R0, R3, PT ;  /* 0x000000030000720c */ /* 0x000fda0003f06270 */
[----:B------:R-:W-:Y:S05]  /*00d0*/  @P0 EXIT ;  /* 0x000000000000094d */ /* 0x000fea0003800000 */
[----:B------:R-:W0:Y:S01]  /*00e0*/  LDC R11, c[0x0][0x3c8] ;  /* 0x0000f200ff0b7b82 */ /* 0x000e220000000800 */
[-C--:B------:R-:W-:Y:S01]  /*00f0*/  IMAD R7, R9, R14.reuse, RZ ;  /* 0x0000000e09077224 */ /* 0x080fe200078e02ff */
[----:B------:R-:W-:Y:S01]  /*0100*/  IABS R8, R14 ;  /* 0x0000000e00087213 */ /* 0x000fe20000000000 */
[----:B------:R-:W1:Y:S03]  /*0110*/  LDCU.64 UR8, c[0x0][0x358] ;  /* 0x00006b00ff0877ac */ /* 0x000e660008000a00 */
[----:B------:R-:W-:Y:S02]  /*0120*/  IABS R4, R7 ;  /* 0x0000000700047213 */ /* 0x000fe40000000000 */
[----:B------:R-:W-:Y:S02]  /*0130*/  ISETP.NE.AND P6, PT, R7, RZ, PT ;  /* 0x000000ff0700720c */ /* 0x000fe40003fc5270 */
[----:B------:R-:W2:Y:S01]  /*0140*/  I2F.RP R15, R4 ;  /* 0x00000004000f7306 */ /* 0x000ea20000209400 */
[----:B0-----:R-:W-:-:S07]  /*0150*/  IABS R10, R11 ;  /* 0x0000000b000a7213 */ /* 0x001fce0000000000 */
[----:B--2---:R-:W0:Y:S01]  /*0160*/  MUFU.RCP R15, R15 ;  /* 0x0000000f000f7308 */ /* 0x004e220000001000 */
[----:B------:R-:W-:-:S04]  /*0170*/  LOP3.LUT R20, R6, R11, RZ, 0x3c, !PT ;  /* 0x0000000b06147212 */ /* 0x000fc800078e3cff */
[----:B------:R-:W-:-:S03]  /*0180*/  ISETP.GE.AND P5, PT, R20, RZ, PT ;  /* 0x000000ff1400720c */ /* 0x000fc60003fa6270 */
[----:B------:R-:W2:Y:S01]  /*0190*/  I2F.RP R5, R10 ;  /* 0x0000000a00057306 */ /* 0x000ea20000209400 */
[----:B0-----:R-:W-:Y:S01]  /*01a0*/  VIADD R2, R15, 0xffffffe ;  /* 0x0ffffffe0f027836 */ /* 0x001fe20000000000 */
[----:B------:R-:W-:-:S06]  /*01b0*/  IABS R15, R6 ;  /* 0x00000006000f7213 */ /* 0x000fcc0000000000 */
[----:B------:R0:W3:Y:S08]  /*01c0*/  F2I.FTZ.U32.TRUNC.NTZ R3, R2 ;  /* 0x0000000200037305 */ /* 0x0000f0000021f000 */
[----:B--2---:R-:W2:Y:S01]  /*01d0*/  MUFU.RCP R5, R5 ;  /* 0x0000000500057308 */ /* 0x004ea20000001000 */
[----:B0-----:R-:W-:Y:S01]  /*01e0*/  IABS R2, R7 ;  /* 0x0000000700027213 */ /* 0x001fe20000000000 */
[----:B---3--:R-:W-:-:S06]  /*01f0*/  IMAD.MOV R16, RZ, RZ, -R3 ;  /* 0x000000ffff107224 */ /* 0x008fcc00078e0a03 */
[----:B------:R-:W-:Y:S01]  /*0200*/  I2F.RP R19, R15 ;  /* 0x0000000f00137306 */ /* 0x000fe20000209400 */
[----:B--2---:R-:W-:-:S07]  /*0210*/  VIADD R12, R5, 0xffffffe ;  /* 0x0ffffffe050c7836 */ /* 0x004fce0000000000 */
[----:B------:R-:W0:Y:S08]  /*0220*/  I2F.RP R5, R8 ;  /* 0x0000000800057306 */ /* 0x000e300000209400 */
[----:B------:R2:W3:Y:S08]  /*0230*/  F2I.FTZ.U32.TRUNC.NTZ R13, R12 ;  /* 0x0000000c000d7305 */ /* 0x0004f0000021f000 */
[----:B0-----:R-:W-:Y:S01]  /*0240*/  MUFU.RCP R5, R5 ;  /* 0x0000000500057308 */ /* 0x001fe20000001000 */
[----:B--2---:R-:W-:-:S02]  /*0250*/  IMAD.MOV.U32 R12, RZ, RZ, RZ ;  /* 0x000000ffff0c7224 */ /* 0x004fc400078e00ff */
[----:B---3--:R-:W-:-:S05]  /*0260*/  IMAD.MOV R17, RZ, RZ, -R13 ;  /* 0x000000ffff117224 */ /* 0x008fca00078e0a0d */
[----:B------:R-:W0:Y:S01]  /*0270*/  MUFU.RCP R19, R19 ;  /* 0x0000001300137308 */ /* 0x000e220000001000 */
[----:B------:R-:W-:-:S04]  /*0280*/  IMAD R17, R17, R10, RZ ;  /* 0x0000000a11117224 */ /* 0x000fc800078e02ff */
[----:B------:R-:W-:Y:S01]  /*0290*/  IMAD.HI.U32 R12, R13, R17, R12 ;  /* 0x000000110d0c7227 */ /* 0x000fe200078e000c */
[----:B------:R-:W-:-:S03]  /*02a0*/  IADD3 R17, PT, PT, RZ, -R2, RZ ;  /* 0x80000002ff117210 */ /* 0x000fc60007ffe0ff */
[----:B------:R-:W-:Y:S01]  /*02b0*/  IMAD.MOV.U32 R13, RZ, RZ, R16 ;  /* 0x000000ffff0d7224 */ /* 0x000fe200078e0010 */
[----:B------:R-:W-:Y:S01]  /*02c0*/  IABS R16, R0 ;  /* 0x0000000000107213 */ /* 0x000fe20000000000 */
[----:B------:R-:W-:Y:S02]  /*02d0*/  IMAD.MOV.U32 R2, RZ, RZ, RZ ;  /* 0x000000ffff027224 */ /* 0x000fe400078e00ff */
[----:B------:R-:W-:Y:S02]  /*02e0*/  IMAD R13, R13, R4, RZ ;  /* 0x000000040d0d7224 */ /* 0x000fe400078e02ff */
[----:B------:R-:W-:-:S04]  /*02f0*/  IMAD.HI.U32 R18, R12, R15, RZ ;  /* 0x0000000f0c127227 */ /* 0x000fc800078e00ff */
[----:B------:R-:W-:Y:S01]  /*0300*/  IMAD.HI.U32 R2, R3, R13, R2 ;  /* 0x0000000d03027227 */ /* 0x000fe200078e0002 */
[----:B0-----:R-:W-:Y:S02]  /*0310*/  IADD3 R3, PT, PT, R19, 0xffffffe, RZ ;  /* 0x0ffffffe13037810 */ /* 0x001fe40007ffe0ff */
[----:B------:R-:W-:Y:S01]  /*0320*/  LOP3.LUT R19, R0, R7, RZ, 0x3c, !PT ;  /* 0x0000000700137212 */ /* 0x000fe200078e3cff */
[----:B------:R-:W-:Y:S02]  /*0330*/  IMAD.MOV R23, RZ, RZ, -R18 ;  /* 0x000000ffff177224 */ /* 0x000fe400078e0a12 */
[----:B------:R-:W-:Y:S01]  /*0340*/  IMAD.MOV.U32 R13, RZ, RZ, R16 ;  /* 0x000000ffff0d7224 */ /* 0x000fe200078e0010 */
[----:B------:R-:W-:Y:S01]  /*0350*/  IABS R16, R9 ;  /* 0x0000000900107213 */ /* 0x000fe20000000000 */
[----:B------:R-:W-:Y:S01]  /*0360*/  IMAD R23, R10, R23, R15 ;  /* 0x000000170a177224 */ /* 0x000fe200078e020f */
[----:B------:R-:W0:Y:S01]  /*0370*/  F2I.FTZ.U32.TRUNC.NTZ R3, R3 ;  /* 0x0000000300037305 */ /* 0x000e22000021f000 */
[----:B------:R-:W-:Y:S01]  /*0380*/  IMAD.HI.U32 R2, R2, R13, RZ ;  /* 0x0000000d02027227 */ /* 0x000fe200078e00ff */
[----:B------:R-:W-:-:S02]  /*0390*/  ISETP.GE.AND P4, PT, R19, RZ, PT ;  /* 0x000000ff1300720c */ /* 0x000fc40003f86270 */
[----:B------:R-:W-:Y:S01]  /*03a0*/  ISETP.GT.U32.AND P0, PT, R10, R23, PT ;  /* 0x000000170a00720c */ /* 0x000fe20003f04070 */
[----:B------:R-:W-:Y:S02]  /*03b0*/  IMAD R17, R2, R17, R13 ;  /* 0x0000001102117224 */ /* 0x000fe400078e020d */
[----:B------:R-:W-:Y:S01]  /*03c0*/  VIADD R5, R5, 0xffffffe ;  /* 0x0ffffffe05057836 */ /* 0x000fe20000000000 */
[----:B------:R-:W2:Y:S02]  /*03d0*/  I2F.RP R21, R16 ;  /* 0x0000001000157306 */ /* 0x000ea40000209400 */
[----:B------:R-:W-:Y:S02]  /*03e0*/  ISETP.GT.U32.AND P1, PT, R4, R17, PT ;  /* 0x000000110400720c */ /* 0x000fe40003f24070 */
[----:B0-----:R-:W-:-:S04]  /*03f0*/  IADD3 R22, PT, PT, RZ, -R3, RZ ;  /* 0x80000003ff167210 */ /* 0x001fc80007ffe0ff */
[----:B------:R-:W0:Y:S01]  /*0400*/  F2I.FTZ.U32.TRUNC.NTZ R5, R5 ;  /* 0x0000000500057305 */ /* 0x000e22000021f000 */
[----:B------:R-:W-:Y:S02]  /*0410*/  @!P0 IMAD.IADD R23, R23, 0x1, -R10 ;  /* 0x0000000117178824 */ /* 0x000fe400078e0a0a */
[----:B------:R-:W-:-:S03]  /*0420*/  @!P0 VIADD R18, R18, 0x1 ;  /* 0x0000000112128836 */ /* 0x000fc60000000000 */
[----:B------:R-:W-:Y:S01]  /*0430*/  ISETP.GE.U32.AND P2, PT, R23, R10, PT ;  /* 0x0000000a1700720c */ /* 0x000fe20003f46070 */
[----:B------:R-:W-:Y:S01]  /*0440*/  @!P1 IMAD.IADD R17, R17, 0x1, -R4 ;  /* 0x0000000111119824 */ /* 0x000fe200078e0a04 */
[----:B--2---:R-:W2:Y:S01]  /*0450*/  MUFU.RCP R21, R21 ;  /* 0x0000001500157308 */ /* 0x004ea20000001000 */
[----:B------:R-:W-:Y:S01]  /*0460*/  @!P1 VIADD R2, R2, 0x1 ;  /* 0x0000000102029836 */ /* 0x000fe20000000000 */
[----:B------:R-:W-:Y:S02]  /*0470*/  ISETP.NE.AND P1, PT, R11, RZ, PT ;  /* 0x000000ff0b00720c */ /* 0x000fe40003f25270 */
[----:B------:R-:W-:Y:S01]  /*0480*/  ISETP.GE.U32.AND P3, PT, R17, R4, PT ;  /* 0x000000041100720c */ /* 0x000fe20003f66070 */
[----:B------:R-:W-:Y:S01]  /*0490*/  IMAD.MOV.U32 R4, RZ, RZ, RZ ;  /* 0x000000ffff047224 */ /* 0x000fe200078e00ff */
[----:B------:R-:W-:Y:S01]  /*04a0*/  LOP3.LUT R17, RZ, R11, RZ, 0x33, !PT ;  /* 0x0000000bff117212 */ /* 0x000fe200078e33ff */
[----:B0-----:R-:W-:-:S04]  /*04b0*/  IMAD.MOV R19, RZ, RZ, -R5 ;  /* 0x000000ffff137224 */ /* 0x001fc800078e0a05 */
[----:B------:R-:W-:Y:S02]  /*04c0*/  @P2 VIADD R18, R18, 0x1 ;  /* 0x0000000112122836 */ /* 0x000fe40000000000 */
[----:B------:R-:W-:Y:S02]  /*04d0*/  IMAD R19, R19, R8, RZ ;  /* 0x0000000813137224 */ /* 0x000fe400078e02ff */
[----:B------:R-:W-:Y:S02]  /*04e0*/  IMAD.MOV.U32 R20, RZ, RZ, R18 ;  /* 0x000000ffff147224 */ /* 0x000fe400078e0012 */
[----:B------:R-:W-:Y:S02]  /*04f0*/  @P3 VIADD R2, R2, 0x1 ;  /* 0x0000000102023836 */ /* 0x000fe40000000000 */
[----:B------:R-:W-:Y:S02]  /*0500*/  @!P5 IMAD.MOV R20, RZ, RZ, -R20 ;  /* 0x000000ffff14d224 */ /* 0x000fe400078e0a14 */
[----:B------:R-:W-:Y:S01]  /*0510*/  IMAD.MOV.U32 R18, RZ, RZ, R2 ;  /* 0x000000ffff127224 */ /* 0x000fe200078e0002 */
[----:B------:R-:W-:Y:S01]  /*0520*/  MOV R2, R22 ;  /* 0x0000001600027202 */ /* 0x000fe20000000f00 */
[----:B------:R-:W-:Y:S01]  /*0530*/  IMAD.HI.U32 R4, R5, R19, R4 ;  /* 0x0000001305047227 */ /* 0x000fe200078e0004 */
[----:B------:R-:W-:-:S03]  /*0540*/  SEL R19, R17, R20, !P1 ;  /* 0x0000001411137207 */ /* 0x000fc60004800000 */
[----:B------:R-:W-:Y:S01]  /*0550*/  IMAD R5, R2, R15, RZ ;  /* 0x0000000f02057224 */ /* 0x000fe200078e02ff */
[----:B------:R-:W-:Y:S01]  /*0560*/  IABS R20, R19 ;  /* 0x0000001300147213 */ /* 0x000fe20000000000 */
[----:B------:R-:W-:Y:S01]  /*0570*/  @!P4 IMAD.MOV R18, RZ, RZ, -R18 ;  /* 0x000000ffff12c224 */ /* 0x000fe200078e0a12 */
[----:B------:R-:W-:Y:S01]  /*0580*/  @!P6 LOP3.LUT R18, RZ, R7, RZ, 0x33, !PT ;  /* 0x00000007ff12e212 */ /* 0x000fe200078e33ff */
[----:B------:R-:W-:Y:S02]  /*0590*/  IMAD.MOV.U32 R2, RZ, RZ, RZ ;  /* 0x000000ffff027224 */ /* 0x000fe400078e00ff */
[----:B------:R-:W-:Y:S01]  /*05a0*/  IMAD.HI.U32 R23, R4, R13, RZ ;  /* 0x0000000d04177227 */ /* 0x000fe200078e00ff */
[----:B------:R-:W-:-:S03]  /*05b0*/  IABS R22, R18 ;  /* 0x0000001200167213 */ /* 0x000fc60000000000 */
[----:B------:R-:W-:Y:S02]  /*05c0*/  IMAD.HI.U32 R2, R3, R5, R2 ;  /* 0x0000000503027227 */ /* 0x000fe400078e0002 */
[----:B------:R-:W0:Y:S02]  /*05d0*/  I2F.RP R5, R20 ;  /* 0x0000001400057306 */ /* 0x000e240000209400 */
[----:B------:R-:W-:Y:S02]  /*05e0*/  IMAD.MOV R4, RZ, RZ, -R23 ;  /* 0x000000ffff047224 */ /* 0x000fe400078e0a17 */
[----:B--2---:R-:W-:Y:S02]  /*05f0*/  VIADD R3, R21, 0xffffffe ;  /* 0x0ffffffe15037836 */ /* 0x004fe40000000000 */
[----:B------:R-:W-:-:S04]  /*0600*/  IMAD.HI.U32 R2, R2, R22, RZ ;  /* 0x0000001602027227 */ /* 0x000fc800078e00ff */
[----:B------:R-:W-:Y:S01]  /*0610*/  IMAD R21, R8, R4, R13 ;  /* 0x0000000408157224 */ /* 0x000fe200078e020d */
[----:B------:R-:W2:Y:S01]  /*0620*/  F2I.FTZ.U32.TRUNC.NTZ R3, R3 ;  /* 0x0000000300037305 */ /* 0x000ea2000021f000 */
[----:B------:R-:W-:-:S03]  /*0630*/  IMAD.MOV R2, RZ, RZ, -R2 ;  /* 0x000000ffff027224 */ /* 0x000fc600078e0a02 */
[----:B------:R-:W-:Y:S01]  /*0640*/  ISETP.GT.U32.AND P2, PT, R8, R21, PT ;  /* 0x000000150800720c */ /* 0x000fe20003f44070 */
[C---:B------:R-:W-:Y:S01]  /*0650*/  IMAD R4, R15.reuse, R2, R22 ;  /* 0x000000020f047224 */ /* 0x040fe200078e0216 */
[----:B------:R-:W-:Y:S01]  /*0660*/  LOP3.LUT R2, R0, R14, RZ, 0x3c, !PT ;  /* 0x0000000e00027212 */ /* 0x000fe200078e3cff */
[----:B------:R-:W3:Y:S01]  /*0670*/  LDC R22, c[0x0][0x3a4] ;  /* 0x0000e900ff167b82 */ /* 0x000ee20000000800 */
[----:B0-----:R-:W0:Y:S02]  /*0680*/  MUFU.RCP R5, R5 ;  /* 0x0000000500057308 */ /* 0x001e240000001000 */
[----:B------:R-:W-:Y:S01]  /*0690*/  ISETP.GT.U32.AND P3, PT, R15, R4, PT ;  /* 0x000000040f00720c */ /* 0x000fe20003f64070 */
[----:B--2---:R-:W-:-:S06]  /*06a0*/  IMAD.MOV R25, RZ, RZ, -R3 ;  /* 0x000000ffff197224 */ /* 0x004fcc00078e0a03 */
[----:B------:R-:W-:Y:S01]  /*06b0*/  @!P2 IADD3 R21, PT, PT, R21, -R8, RZ ;  /* 0x800000081515a210 */ /* 0x000fe20007ffe0ff */
[----:B------:R-:W-:Y:S02]  /*06c0*/  @!P2 VIADD R23, R23, 0x1 ;  /* 0x000000011717a836 */ /* 0x000fe40000000000 */
[----:B------:R-:W-:Y:S01]  /*06d0*/  IMAD R25, R25, R16, RZ ;  /* 0x0000001019197224 */ /* 0x000fe200078e02ff */
[----:B------:R-:W-:Y:S02]  /*06e0*/  ISETP.GE.U32.AND P0, PT, R21, R8, PT ;  /* 0x000000081500720c */ /* 0x000fe40003f06070 */
[----:B------:R-:W-:Y:S01]  /*06f0*/  @!P3 IMAD.IADD R4, R4, 0x1, -R15 ;  /* 0x000000010404b824 */ /* 0x000fe200078e0a0f */
[----:B------:R-:W-:Y:S01]  /*0700*/  ISETP.GE.AND P3, PT, R2, RZ, PT ;  /* 0x000000ff0200720c */ /* 0x000fe20003f66270 */
[----:B0-----:R-:W-:Y:S02]  /*0710*/  VIADD R24, R5, 0xffffffe ;  /* 0x0ffffffe05187836 */ /* 0x001fe40000000000 */
[----:B------:R-:W-:Y:S01]  /*0720*/  HFMA2 R2, -RZ, RZ, 0, 0 ;  /* 0x00000000ff027431 */ /* 0x000fe200000001ff */
[----:B------:R-:W-:Y:S01]  /*0730*/  ISETP.GT.U32.AND P2, PT, R15, R4, PT ;  /* 0x000000040f00720c */ /* 0x000fe20003f44070 */
[----:B------:R0:W2:Y:S01]  /*0740*/  F2I.FTZ.U32.TRUNC.NTZ R5, R24 ;  /* 0x0000001800057305 */ /* 0x0000a2000021f000 */
[----:B---3--:R-:W-:-:S04]  /*0750*/  LOP3.LUT R11, R22, R11, RZ, 0x3c, !PT ;  /* 0x0000000b160b7212 */ /* 0x008fc800078e3cff */
[----:B------:R-:W-:Y:S01]  /*0760*/  @P0 VIADD R23, R23, 0x1 ;  /* 0x0000000117170836 */ /* 0x000fe20000000000 */
[----:B------:R-:W-:Y:S01]  /*0770*/  ISETP.NE.AND P0, PT, R14, RZ, PT ;  /* 0x000000ff0e00720c */ /* 0x000fe20003f05270 */
[----:B------:R-:W-:Y:S01]  /*0780*/  IMAD.HI.U32 R3, R3, R25, R2 ;  /* 0x0000001903037227 */ /* 0x000fe200078e0002 */
[----:B------:R-:W-:Y:S02]  /*0790*/  LOP3.LUT R14, RZ, R14, RZ, 0x33, !PT ;  /* 0x0000000eff0e7212 */ /* 0x000fe400078e33ff */
[----:B0-----:R-:W-:Y:S01]  /*07a0*/  IABS R24, R19 ;  /* 0x0000001300187213 */ /* 0x001fe20000000000 */
[----:B------:R-:W-:Y:S01]  /*07b0*/  @!P3 IMAD.MOV R23, RZ, RZ, -R23 ;  /* 0x000000ffff17b224 */ /* 0x000fe200078e0a17 */
[----:B------:R-:W-:Y:S01]  /*07c0*/  ISETP.GE.AND P3, PT, R18, RZ, PT ;  /* 0x000000ff1200720c */ /* 0x000fe20003f66270 */
[----:B------:R-:W-:Y:S01]  /*07d0*/  @!P2 IMAD.IADD R4, R4, 0x1, -R15 ;  /* 0x000000010404a824 */ /* 0x000fe200078e0a0f */
[----:B------:R-:W-:Y:S01]  /*07e0*/  ISETP.NE.AND P2, PT, R6, RZ, PT ;  /* 0x000000ff0600720c */ /* 0x000fe20003f45270 */
[----:B--2---:R-:W-:Y:S01]  /*07f0*/  IMAD.MOV R25, RZ, RZ, -R5 ;  /* 0x000000ffff197224 */ /* 0x004fe200078e0a05 */
[----:B------:R-:W-:Y:S01]  /*0800*/  SEL R15, R14, R23, !P0 ;  /* 0x000000170e0f7207 */ /* 0x000fe20004000000 */
[----:B------:R-:W-:Y:S01]  /*0810*/  IMAD.MOV.U32 R2, RZ, RZ, R4 ;  /* 0x000000ffff027224 */ /* 0x000fe200078e0004 */
[----:B------:R-:W-:Y:S01]  /*0820*/  IABS R23, R22 ;  /* 0x0000001600177213 */ /* 0x000fe20000000000 */
[----:B------:R-:W-:Y:S01]  /*0830*/  IMAD R25, R25, R20, RZ ;  /* 0x0000001419197224 */ /* 0x000fe200078e02ff */
[----:B------:R-:W-:Y:S01]  /*0840*/  MOV R4, RZ ;  /* 0x000000ff00047202 */ /* 0x000fe20000000f00 */
[----:B------:R-:W-:Y:S01]  /*0850*/  IMAD.MOV R24, RZ, RZ, -R24 ;  /* 0x000000ffff187224 */ /* 0x000fe200078e0a18 */
[----:B------:R-:W-:Y:S01]  /*0860*/  IABS R18, R15 ;  /* 0x0000000f00127213 */ /* 0x000fe20000000000 */
[----:B------:R-:W-:Y:S01]  /*0870*/  IMAD.HI.U32 R12, R12, R23, RZ ;  /* 0x000000170c0c7227 */ /* 0x000fe200078e00ff */
[----:B------:R-:W-:-:S03]  /*0880*/  ISETP.GE.AND P4, PT, R11, RZ, PT ;  /* 0x000000ff0b00720c */ /* 0x000fc60003f86270 */
[----:B------:R-:W-:-:S04]  /*0890*/  IMAD.HI.U32 R4, R5, R25, R4 ;  /* 0x0000001905047227 */ /* 0x000fc800078e0004 */
[----:B------:R-:W-:Y:S02]  /*08a0*/  IMAD.MOV R5, RZ, RZ, -R12 ;  /* 0x000000ffff057224 */ /* 0x000fe400078e0a0c */
[----:B------:R-:W-:-:S04]  /*08b0*/  IMAD.HI.U32 R3, R3, R18, RZ ;  /* 0x0000001203037227 */ /* 0x000fc800078e00ff */
[C---:B------:R-:W-:Y:S02]  /*08c0*/  IMAD R23, R10.reuse, R5, R23 ;  /* 0x000000050a177224 */ /* 0x040fe400078e0217 */
[----:B------:R-:W-:Y:S01]  /*08d0*/  @!P3 IMAD.MOV R2, RZ, RZ, -R2 ;  /* 0x000000ffff02b224 */ /* 0x000fe200078e0a02 */
[----:B------:R-:W-:Y:S01]  /*08e0*/  @!P2 LOP3.LUT R2, RZ, R6, RZ, 0x33, !PT ;  /* 0x00000006ff02a212 */ /* 0x000fe200078e33ff */
[----:B------:R-:W-:Y:S01]  /*08f0*/  IMAD.MOV R3, RZ, RZ, -R3 ;  /* 0x000000ffff037224 */ /* 0x000fe200078e0a03 */
[----:B------:R-:W-:Y:S02]  /*0900*/  ISETP.GT.U32.AND P5, PT, R10, R23, PT ;  /* 0x000000170a00720c */ /* 0x000fe40003fa4070 */
[----:B------:R-:W-:Y:S01]  /*0910*/  IABS R25, R2 ;  /* 0x0000000200197213 */ /* 0x000fe20000000000 */
[----:B------:R-:W-:Y:S02]  /*0920*/  IMAD R3, R16, R3, R18 ;  /* 0x0000000310037224 */ /* 0x000fe400078e0212 */
[----:B------:R-:W-:-:S02]  /*0930*/  IMAD.MOV.U32 R18, RZ, RZ, R24 ;  /* 0x000000ffff127224 */ /* 0x000fc400078e0018 */
[----:B------:R-:W-:Y:S01]  /*0940*/  IMAD.HI.U32 R5, R4, R25, RZ ;  /* 0x0000001904057227 */ /* 0x000fe200078e00ff */
[----:B------:R-:W-:Y:S02]  /*0950*/  ISETP.GT.U32.AND P3, PT, R16, R3, PT ;  /* 0x000000031000720c */ /* 0x000fe40003f64070 */
[----:B------:R-:W-:Y:S01]  /*0960*/  LOP3.LUT R4, R2, R19, RZ, 0x3c, !PT ;  /* 0x0000001302047212 */ /* 0x000fe200078e3cff */
[----:B------:R-:W-:Y:S02]  /*0970*/  IMAD R25, R5, R18, R25 ;  /* 0x0000001205197224 */ /* 0x000fe400078e0219 */
[----:B------:R-:W-:Y:S02]  /*0980*/  @!P5 IMAD.IADD R23, R23, 0x1, -R10 ;  /* 0x000000011717d824 */ /* 0x000fe400078e0a0a */
[----:B------:R-:W-:Y:S01]  /*0990*/  @!P5 VIADD R12, R12, 0x1 ;  /* 0x000000010c0cd836 */ /* 0x000fe20000000000 */
[----:B------:R-:W-:Y:S02]  /*09a0*/  ISETP.GT.U32.AND P2, PT, R20, R25, PT ;  /* 0x000000191400720c */ /* 0x000fe40003f44070 */
[----:B------:R-:W-:-:S03]  /*09b0*/  ISETP.GE.U32.AND P6, PT, R23, R10, PT ;  /* 0x0000000a1700720c */ /* 0x000fc60003fc6070 */
[----:B------:R-:W-:-:S04]  /*09c0*/  @!P3 IADD3 R3, PT, PT, R3, -R16, RZ ;  /* 0x800000100303b210 */ /* 0x000fc80007ffe0ff */
[----:B------:R-:W-:-:S04]  /*09d0*/  ISETP.GT.U32.AND P3, PT, R16, R3, PT ;  /* 0x000000031000720c */ /* 0x000fc80003f64070 */
[----:B------:R-:W-:Y:S02]  /*09e0*/  @!P2 IMAD.IADD R25, R25, 0x1, -R20 ;  /* 0x000000011919a824 */ /* 0x000fe400078e0a14 */
[----:B------:R-:W-:Y:S01]  /*09f0*/  @P6 VIADD R12, R12, 0x1 ;  /* 0x000000010c0c6836 */ /* 0x000fe20000000000 */
[----:B------:R-:W-:Y:S01]  /*0a00*/  ISETP.GE.AND P6, PT, R15, RZ, PT ;  /* 0x000000ff0f00720c */ /* 0x000fe20003fc6270 */
[----:B------:R-:W-:Y:S01]  /*0a10*/  @!P2 VIADD R5, R5, 0x1 ;  /* 0x000000010505a836 */ /* 0x000fe20000000000 */
[----:B------:R-:W-:Y:S02]  /*0a20*/  ISETP.GE.U32.AND P5, PT, R25, R20, PT ;  /* 0x000000141900720c */ /* 0x000fe40003fa6070 */
[----:B------:R-:W-:Y:S02]  /*0a30*/  @!P4 IADD3 R12, PT, PT, -R12, RZ, RZ ;  /* 0x000000ff0c0cc210 */ /* 0x000fe40007ffe1ff */
[----:B------:R-:W-:Y:S01]  /*0a40*/  @!P3 IMAD.IADD R3, R3, 0x1, -R16 ;  /* 0x000000010303b824 */ /* 0x000fe200078e0a10 */
[----:B------:R-:W-:-:S02]  /*0a50*/  ISETP.GE.AND P3, PT, R4, RZ, PT ;  /* 0x000000ff0400720c */ /* 0x000fc40003f66270 */
[----:B------:R-:W-:Y:S01]  /*0a60*/  SEL R12, R17, R12, !P1 ;  /* 0x0000000c110c7207 */ /* 0x000fe20004800000 */
[----:B------:R-:W-:Y:S01]  /*0a70*/  IMAD.MOV.U32 R15, RZ, RZ, R3 ;  /* 0x000000ffff0f7224 */ /* 0x000fe200078e0003 */
[----:B------:R-:W-:Y:S01]  /*0a80*/  ISETP.NE.AND P4, PT, R9, RZ, PT ;  /* 0x000000ff0900720c */ /* 0x000fe20003f85270 */
[----:B------:R-:W-:Y:S01]  /*0a90*/  IMAD.MOV.U32 R3, RZ, RZ, RZ ;  /* 0x000000ffff037224 */ /* 0x000fe200078e00ff */
[----:B------:R-:W-:Y:S01]  /*0aa0*/  ISETP.GE.AND P1, PT, R12, 0x1, PT ;  /* 0x000000010c00780c */ /* 0x000fe20003f26270 */
[----:B------:R-:W-:Y:S01]  /*0ab0*/  @!P6 IMAD.MOV R15, RZ, RZ, -R15 ;  /* 0x000000ffff0fe224 */ /* 0x000fe200078e0a0f */
[----:B------:R-:W-:Y:S01]  /*0ac0*/  ISETP.NE.AND P2, PT, R19, RZ, PT ;  /* 0x000000ff1300720c */ /* 0x000fe20003f45270 */
[----:B------:R-:W-:-:S04]  /*0ad0*/  @P5 VIADD R5, R5, 0x1 ;  /* 0x0000000105055836 */ /* 0x000fc80000000000 */
[----:B------:R-:W-:-:S04]  /*0ae0*/  @!P3 IMAD.MOV R5, RZ, RZ, -R5 ;  /* 0x000000ffff05b224 */ /* 0x000fc800078e0a05 */
[----:B------:R-:W-:-:S04]  /*0af0*/  @!P4 LOP3.LUT R15, RZ, R9, RZ, 0x33, !PT ;  /* 0x00000009ff0fc212 */ /* 0x000fc800078e33ff */
[----:B------:R-:W-:Y:S01]  /*0b00*/  @!P2 LOP3.LUT R5, RZ, R19, RZ, 0x33, !PT ;  /* 0x00000013ff05a212 */ /* 0x000fe200078e33ff */
[----:B-1----:R-:W-:Y:S06]  /*0b10*/  @!P1 BRA `(.L_x_0) ;  /* 0x00000010001c9947 */ /* 0x002fec0003800000 */
[----:B------:R-:W0:Y:S02]  /*0b20*/  LDCU UR4, c[0x0][0x3bc] ;  /* 0x00007780ff0477ac */ /* 0x000e240008000800 */
[----:B0-----:R-:W-:-:S09]  /*0b30*/  UISETP.GE.AND UP0, UPT, UR4, 0x1, UPT ;  /* 0x000000010400788c */ /* 0x001fd2000bf06270 */
[----:B------:R-:W-:Y:S05]  /*0b40*/  BRA.U !UP0, `(.L_x_0) ;  /* 0x0000001108107547 */ /* 0x000fea000b800000 */
[----:B------:R-:W-:Y:S01]  /*0b50*/  IMAD R7, R7, R6, RZ ;  /* 0x0000000607077224 */ /* 0x000fe200078e02ff */
[----:B------:R-:W-:Y:S01]  /*0b60*/  ISETP.GE.AND P4, PT, R0, RZ, PT ;  /* 0x000000ff0000720c */ /* 0x000fe20003f86270 */
[----:B------:R-:W-:Y:S01]  /*0b70*/  BSSY.RECONVERGENT B0, `(.L_x_0) ;  /* 0x0000101000007945 */ /* 0x000fe20003800200 */
[----:B------:R-:W-:Y:S01]  /*0b80*/  ISETP.GT.U32.AND P3, PT, R8, R21, PT ;  /* 0x000000150800720c */ /* 0x000fe20003f64070 */
[----:B------:R-:W0:Y:S01]  /*0b90*/  LDCU UR10, c[0x0][0x3b0] ;  /* 0x00007600ff0a77ac */ /* 0x000e220008000800 */
[-C--:B------:R-:W-:Y:S02]  /*0ba0*/  IABS R6, R7.reuse ;  /* 0x0000000700067213 */ /* 0x080fe40000000000 */
[----:B------:R-:W-:Y:S01]  /*0bb0*/  IABS R16, R7 ;  /* 0x0000000700107213 */ /* 0x000fe20000000000 */
[----:B------:R-:W1:Y:S01]  /*0bc0*/  LDCU.128 UR12, c[0x0][0x380] ;  /* 0x00007000ff0c77ac */ /* 0x000e620008000c00 */
[----:B------:R-:W2:Y:S01]  /*0bd0*/  I2F.RP R3, R6 ;  /* 0x0000000600037306 */ /* 0x000ea20000209400 */
[----:B------:R-:W-:Y:S01]  /*0be0*/  IADD3 R8, PT, PT, R21, -R8, RZ ;  /* 0x8000000815087210 */ /* 0x000fe20007ffe0ff */
[----:B------:R-:W-:-:S03]  /*0bf0*/  ULOP3.LUT UR4, UR4, 0x7ffffff8, URZ, 0xc0, !UPT ;  /* 0x7ffffff804047892 */ /* 0x000fc6000f8ec0ff */
[----:B------:R-:W-:-:S05]  /*0c00*/  SEL R21, R8, R21, !P3 ;  /* 0x0000001508157207 */ /* 0x000fca0005800000 */
[----:B------:R-:W-:Y:S01]  /*0c10*/  @!P4 IMAD.MOV R21, RZ, RZ, -R21 ;  /* 0x000000ffff15c224 */ /* 0x000fe200078e0a15 */
[----:B--2---:R-:W2:Y:S04]  /*0c20*/  MUFU.RCP R3, R3 ;  /* 0x0000000300037308 */ /* 0x004ea80000001000 */
[----:B------:R-:W-:Y:S02]  /*0c30*/  SEL R14, R14, R21, !P0 ;  /* 0x000000150e0e7207 */ /* 0x000fe40004000000 */
[----:B--2---:R-:W-:Y:S02]  /*0c40*/  IADD3 R10, PT, PT, R3, 0xffffffe, RZ ;  /* 0x0ffffffe030a7810 */ /* 0x004fe40007ffe0ff */
[----:B------:R-:W-:Y:S02]  /*0c50*/  LOP3.LUT R3, R0, R7, RZ, 0x3c, !PT ;  /* 0x0000000700037212 */ /* 0x000fe400078e3cff */
[----:B------:R2:W3:Y:S02]  /*0c60*/  F2I.FTZ.U32.TRUNC.NTZ R11, R10 ;  /* 0x0000000a000b7305 */ /* 0x0004e4000021f000 */
[----:B------:R-:W-:Y:S01]  /*0c70*/  ISETP.GE.AND P5, PT, R3, RZ, PT ;  /* 0x000000ff0300720c */ /* 0x000fe20003fa6270 */
[----:B------:R-:W-:-:S02]  /*0c80*/  IMAD.MOV.U32 R3, RZ, RZ, RZ ;  /* 0x000000ffff037224 */ /* 0x000fc400078e00ff */
[----:B--2---:R-:W-:Y:S02]  /*0c90*/  IMAD.MOV.U32 R10, RZ, RZ, RZ ;  /* 0x000000ffff0a7224 */ /* 0x004fe400078e00ff */
[----:B---3--:R-:W-:-:S04]  /*0ca0*/  IMAD.MOV R9, RZ, RZ, -R11 ;  /* 0x000000ffff097224 */ /* 0x008fc800078e0a0b */
[----:B------:R-:W-:-:S04]  /*0cb0*/  IMAD R9, R9, R6, RZ ;  /* 0x0000000609097224 */ /* 0x000fc800078e02ff */
[----:B------:R-:W-:Y:S02]  /*0cc0*/  IMAD.HI.U32 R4, R11, R9, R10 ;  /* 0x000000090b047227 */ /* 0x000fe400078e000a */
[----:B------:R-:W2:Y:S02]  /*0cd0*/  LDC.64 R10, c[0x0][0x3c0] ;  /* 0x0000f000ff0a7b82 */ /* 0x000ea40000000a00 */
[----:B------:R-:W-:Y:S02]  /*0ce0*/  IMAD.MOV R9, RZ, RZ, -R16 ;  /* 0x000000ffff097224 */ /* 0x000fe400078e0a10 */
[----:B------:R-:W-:-:S04]  /*0cf0*/  IMAD.HI.U32 R4, R4, R13, RZ ;  /* 0x0000000d04047227 */ /* 0x000fc800078e00ff */
[----:B------:R-:W-:Y:S02]  /*0d00*/  IMAD R13, R4, R9, R13 ;  /* 0x00000009040d7224 */ /* 0x000fe400078e020d */
[----:B------:R-:W-:Y:S02]  /*0d10*/  IMAD.IADD R9, R2, 0x1, -R5 ;  /* 0x0000000102097824 */ /* 0x000fe400078e0a05 */
[----:B------:R-:W-:Y:S01]  /*0d20*/  IMAD R5, R5, R12, RZ ;  /* 0x0000000c05057224 */ /* 0x000fe200078e02ff */
[----:B------:R-:W-:Y:S01]  /*0d30*/  ISETP.GT.U32.AND P2, PT, R6, R13, PT ;  /* 0x0000000d0600720c */ /* 0x000fe20003f44070 */
[----:B------:R-:W-:-:S12]  /*0d40*/  IMAD R8, R12, R9, RZ ;  /* 0x000000090c087224 */ /* 0x000fd800078e02ff */
[----:B------:R-:W-:Y:S02]  /*0d50*/  @!P2 IMAD.IADD R13, R13, 0x1, -R6 ;  /* 0x000000010d0da824 */ /* 0x000fe400078e0a06 */
[----:B------:R-:W-:Y:S01]  /*0d60*/  @!P2 VIADD R4, R4, 0x1 ;  /* 0x000000010404a836 */ /* 0x000fe20000000000 */
[----:B------:R-:W-:Y:S02]  /*0d70*/  ISETP.NE.AND P2, PT, R7, RZ, PT ;  /* 0x000000ff0700720c */ /* 0x000fe40003f45270 */
[----:B------:R-:W-:Y:S01]  /*0d80*/  ISETP.GE.U32.AND P1, PT, R13, R6, PT ;  /* 0x000000060d00720c */ /* 0x000fe20003f26070 */
[----:B--2---:R-:W-:-:S12]  /*0d90*/  IMAD R6, R15, R10, -R11 ;  /* 0x0000000a0f067224 */ /* 0x004fd800078e0a0b */
[----:B------:R-:W-:-:S04]  /*0da0*/  @P1 VIADD R4, R4, 0x1 ;  /* 0x0000000104041836 */ /* 0x000fc80000000000 */
[----:B------:R-:W-:Y:S01]  /*0db0*/  @!P5 IMAD.MOV R4, RZ, RZ, -R4 ;  /* 0x000000ffff04d224 */ /* 0x000fe200078e0a04 */
[----:B------:R-:W-:Y:S01]  /*0dc0*/  @!P2 LOP3.LUT R4, RZ, R7, RZ, 0x33, !PT ;  /* 0x00000007ff04a212 */ /* 0x000fe200078e33ff */
[----:B------:R-:W-:Y:S01]  /*0dd0*/  IMAD R7, R14, R10, -R11 ;  /* 0x0000000a0e077224 */ /* 0x000fe200078e0a0b */
[----:B01----:R-:W-:-:S07]  /*0de0*/  IADD3 R10, PT, PT, R12, R5, RZ ;  /* 0x000000050c0a7210 */ /* 0x003fce0007ffe0ff */
.L_x_8:
[----:B------:R-:W0:Y:S01]  /*0df0*/  LDCU UR5, c[0x0][0x3a4] ;  /* 0x00007480ff0577ac */ /* 0x000e220008000800 */
[--C-:B------:R-:W-:Y:S02]  /*0e00*/  IMAD.IADD R9, R8, 0x1, R5.reuse ;  /* 0x0000000108097824 */ /* 0x100fe400078e0205 */
[----:B------:R-:W-:Y:S02]  /*0e10*/  IMAD.MOV.U32 R20, RZ, RZ, RZ ;  /* 0x000000ffff147224 */ /* 0x000fe400078e00ff */
[----:B0-----:R-:W-:Y:S02]  /*0e20*/  IMAD R11, R4, UR5, R5 ;  /* 0x00000005040b7c24 */ /* 0x001fe4000f8e0205 */
[----:B------:R-:W-:-:S05]  /*0e30*/  VIADD R5, R5, 0x1 ;  /* 0x0000000105057836 */ /* 0x000fca0000000000 */
[----:B------:R-:W-:-:S13]  /*0e40*/  ISETP.GE.AND P4, PT, R5, R10, PT ;  /* 0x0000000a0500720c */ /* 0x000fda0003f86270 */
.L_x_7:
[----:B------:R-:W0:Y:S01]  /*0e50*/  LDCU UR6, c[0x0][0x3bc] ;  /* 0x00007780ff0677ac */ /* 0x000e220008000800 */
[--C-:B------:R-:W-:Y:S02]  /*0e60*/  IMAD.IADD R12, R6, 0x1, R20.reuse ;  /* 0x00000001060c7824 */ /* 0x100fe400078e0214 */
[----:B------:R-:W-:Y:S01]  /*0e70*/  IMAD.MOV.U32 R23, RZ, RZ, RZ ;  /* 0x000000ffff177224 */ /* 0x000fe200078e00ff */
[----:B------:R-:W1:Y:S01]  /*0e80*/  LDCU UR7, c[0x0][0x3b0] ;  /* 0x00007600ff0777ac */ /* 0x000e620008000800 */
[----:B------:R-:W2:Y:S01]  /*0e90*/  LDCU UR5, c[0x0][0x3ac] ;  /* 0x00007580ff0577ac */ /* 0x000ea20008000800 */
[----:B0-----:R-:W-:Y:S02]  /*0ea0*/  UISETP.GE.U32.AND UP0, UPT, UR6, 0x8, UPT ;  /* 0x000000080600788c */ /* 0x001fe4000bf06070 */
[----:B------:R-:W-:Y:S02]  /*0eb0*/  IMAD R22, R9, UR6, R20 ;  /* 0x0000000609167c24 */ /* 0x000fe4000f8e0214 */
[----:B------:R-:W-:Y:S01]  /*0ec0*/  VIADD R20, R20, 0x1 ;  /* 0x0000000114147836 */ /* 0x000fe20000000000 */
[----:B-1----:R-:W-:Y:S01]  /*0ed0*/  MOV R21, UR7 ;  /* 0x0000000700157c02 */ /* 0x002fe20008000f00 */
[----:B------:R-:W-:Y:S01]  /*0ee0*/  IMAD R22, R22, UR6, RZ ;  /* 0x0000000616167c24 */ /* 0x000fe2000f8e02ff */
[----:B--2---:R-:W-:Y:S01]  /*0ef0*/  ISETP.GE.AND P0, PT, R12, UR5, PT ;  /* 0x000000050c007c0c */ /* 0x004fe2000bf06270 */
[----:B------:R-:W-:Y:S01]  /*0f00*/  IMAD R24, R11, UR5, R12 ;  /* 0x000000050b187c24 */ /* 0x000fe2000f8e020c */
[----:B------:R-:W-:-:S02]  /*0f10*/  ISETP.NE.AND P5, PT, R20, UR6, PT ;  /* 0x0000000614007c0c */ /* 0x000fc4000bfa5270 */
[----:B------:R-:W-:Y:S01]  /*0f20*/  ISETP.GT.AND P0, PT, R12, -0x1, !P0 ;  /* 0xffffffff0c00780c */ /* 0x000fe20004704270 */
[----:B------:R-:W-:Y:S01]  /*0f30*/  IMAD R24, R24, R21, RZ ;  /* 0x0000001518187224 */ /* 0x000fe200078e02ff */
[----:B------:R-:W-:Y:S11]  /*0f40*/  BRA.U !UP0, `(.L_x_1) ;  /* 0x0000000508447547 */ /* 0x000ff6000b800000 */
[----:B------:R-:W-:Y:S01]  /*0f50*/  SHF.R.S32.HI R16, RZ, 0x1f, R22 ;  /* 0x0000001fff107819 */ /* 0x000fe20000011416 */
[----:B------:R-:W-:-:S07]  /*0f60*/  IMAD.MOV.U32 R17, RZ, RZ, RZ ;  /* 0x000000ffff117224 */ /* 0x000fce00078e00ff */
.L_x_2:
[----:B------:R-:W-:Y:S01]  /*0f70*/  IMAD.IADD R19, R7, 0x1, R17 ;  /* 0x0000000107137824 */ /* 0x000fe200078e0211 */
[----:B------:R-:W0:Y:S01]  /*0f80*/  LDC.64 R14, c[0x0][0x380] ;  /* 0x0000e000ff0e7b82 */ /* 0x000e220000000a00 */
[----:B------:R-:W-:-:S05]  /*0f90*/  IMAD.U32 R21, RZ, RZ, UR10 ;  /* 0x0000000aff157e24 */ /* 0x000fca000f8e00ff */
[C---:B------:R-:W-:Y:S02]  /*0fa0*/  ISETP.GE.AND P2, PT, R19.reuse, R21, PT ;  /* 0x000000151300720c */ /* 0x040fe40003f46270 */
[----:B------:R-:W1:Y:S02]  /*0fb0*/  LDC.64 R12, c[0x0][0x388] ;  /* 0x0000e200ff0c7b82 */ /* 0x000e640000000a00 */
[----:B------:R-:W-:-:S04]  /*0fc0*/  ISETP.GT.AND P2, PT, R19, -0x1, !P2 ;  /* 0xffffffff1300780c */ /* 0x000fc80005744270 */
[----:B------:R-:W-:-:S13]  /*0fd0*/  PLOP3.LUT P2, PT, P0, P2, PT, 0x80, 0x8 ;  /* 0x000000000008781c */ /* 0x000fda0000745070 */
[----:B------:R-:W-:Y:S01]  /*0fe0*/  @P2 IADD3 R23, PT, PT, R22, R17, RZ ;  /* 0x0000001116172210 */ /* 0x000fe20007ffe0ff */
[----:B------:R-:W-:-:S04]  /*0ff0*/  @P2 IMAD.IADD R19, R24, 0x1, R19 ;  /* 0x0000000118132824 */ /* 0x000fc800078e0213 */
[----:B0-----:R-:W-:-:S04]  /*1000*/  @P2 IMAD.WIDE R14, R19, 0x4, R14 ;  /* 0x00000004130e2825 */ /* 0x001fc800078e020e */
[----:B-1----:R-:W-:Y:S01]  /*1010*/  @P2 IMAD.WIDE R12, R23, 0x4, R12 ;  /* 0x00000004170c2825 */ /* 0x002fe200078e020c */
[----:B------:R-:W2:Y:S04]  /*1020*/  @P2 LDG.E R26, desc[UR8][R14.64] ;  /* 0x000000080e1a2981 */ /* 0x000ea8000c1e1900 */
[----:B------:R0:W2:Y:S01]  /*1030*/  @P2 LDG.E R19, desc[UR8][R12.64] ;  /* 0x000000080c132981 */ /* 0x0000a2000c1e1900 */
[----:B------:R-:W-:Y:S01]  /*1040*/  IMAD.IADD R18, R7, 0x1, R17 ;  /* 0x0000000107127824 */ /* 0x000fe200078e0211 */
[----:B------:R-:W-:Y:S02]  /*1050*/  SHF.R.S32.HI R27, RZ, 0x1f, R24 ;  /* 0x0000001fff1b7819 */ /* 0x000fe40000011418 */
[----:B------:R-:W-:Y:S01]  /*1060*/  SHF.R.S32.HI R29, RZ, 0x1f, R7 ;  /* 0x0000001fff1d7819 */ /* 0x000fe20000011407 */
[----:B------:R-:W-:Y:S01]  /*1070*/  VIADD R28, R18, 0x1 ;  /* 0x00000001121c7836 */ /* 0x000fe20000000000 */
[----:B------:R-:W-:-:S02]  /*1080*/  SHF.R.S32.HI R23, RZ, 0x1f, R17 ;  /* 0x0000001fff177819 */ /* 0x000fc40000011411 */
[----:B------:R-:W-:Y:S02]  /*1090*/  IADD3 R25, P3, P6, R24, R17, R7 ;  /* 0x0000001118197210 */ /* 0x000fe40007e7e007 */
[C---:B------:R-:W-:Y:S02]  /*10a0*/  ISETP.GE.AND P1, PT, R28.reuse, R21, PT ;  /* 0x000000151c00720c */ /* 0x040fe40003f26270 */
[----:B------:R-:W-:Y:S02]  /*10b0*/  IADD3.X R27, PT, PT, R27, R23, R29, P3, P6 ;  /* 0x000000171b1b7210 */ /* 0x000fe40001fec41d */
[----:B------:R-:W-:Y:S02]  /*10c0*/  ISETP.GT.AND P1, PT, R28, -0x1, !P1 ;  /* 0xffffffff1c00780c */ /* 0x000fe40004f24270 */
[----:B0-----:R-:W-:Y:S02]  /*10d0*/  IADD3 R13, P6, PT, R22, R17, RZ ;  /* 0x00000011160d7210 */ /* 0x001fe40007fde0ff */
[----:B------:R-:W-:-:S02]  /*10e0*/  LEA R14, P3, R25, UR12, 0x2 ;  /* 0x0000000c190e7c11 */ /* 0x000fc4000f8610ff */
[----:B------:R-:W-:Y:S01]  /*10f0*/  PLOP3.LUT P1, PT, P0, P1, PT, 0x80, 0x8 ;  /* 0x000000000008781c */ /* 0x000fe20000723070 */
[----:B------:R-:W-:Y:S01]  /*1100*/  IMAD.X R28, R16, 0x1, R23, P6 ;  /* 0x00000001101c7824 */ /* 0x000fe200030e0617 */
[----:B------:R-:W-:Y:S02]  /*1110*/  LEA.HI.X R15, R25, UR13, R27, 0x2, P3 ;  /* 0x0000000d190f7c11 */ /* 0x000fe400098f141b */
[----:B------:R-:W-:-:S04]  /*1120*/  LEA R12, P3, R13, UR14, 0x2 ;  /* 0x0000000e0d0c7c11 */ /* 0x000fc8000f8610ff */
[----:B------:R-:W-:-:S05]  /*1130*/  LEA.HI.X R13, R13, UR15, R28, 0x2, P3 ;  /* 0x0000000f0d0d7c11 */ /* 0x000fca00098f141c */
[----:B------:R-:W3:Y:S04]  /*1140*/  @P1 LDG.E R28, desc[UR8][R14.64+0x4] ;  /* 0x000004080e1c1981 */ /* 0x000ee8000c1e1900 */
[----:B------:R-:W3:Y:S01]  /*1150*/  @P1 LDG.E R23, desc[UR8][R12.64+0x4] ;  /* 0x000004080c171981 */ /* 0x000ee2000c1e1900 */
[----:B--2---:R-:W-:Y:S01]  /*1160*/  @P2 FFMA R3, R26, R19, R3 ;  /* 0x000000131a032223 */ /* 0x004fe20000000003 */
[----:B------:R-:W-:-:S05]  /*1170*/  VIADD R26, R18, 0x2 ;  /* 0x00000002121a7836 */ /* 0x000fca0000000000 */
[----:B------:R-:W-:-:S04]  /*1180*/  ISETP.GE.AND P2, PT, R26, R21, PT ;  /* 0x000000151a00720c */ /* 0x000fc80003f46270 */
[----:B------:R-:W-:-:S04]  /*1190*/  ISETP.GT.AND P2, PT, R26, -0x1, !P2 ;  /* 0xffffffff1a00780c */ /* 0x000fc80005744270 */
[----:B------:R-:W-:-:S13]  /*11a0*/  PLOP3.LUT P2, PT, P0, P2, PT, 0x80, 0x8 ;  /* 0x000000000008781c */ /* 0x000fda0000745070 */
[----:B------:R-:W2:Y:S04]  /*11b0*/  @P2 LDG.E R26, desc[UR8][R14.64+0x8] ;  /* 0x000008080e1a2981 */ /* 0x000ea8000c1e1900 */
[----:B------:R-:W2:Y:S01]  /*11c0*/  @P2 LDG.E R19, desc[UR8][R12.64+0x8] ;  /* 0x000008080c132981 */ /* 0x000ea2000c1e1900 */
[----:B---3--:R-:W-:Y:S01]  /*11d0*/  @P1 FFMA R3, R28, R23, R3 ;  /* 0x000000171c031223 */ /* 0x008fe20000000003 */
[----:B------:R-:W-:-:S05]  /*11e0*/  VIADD R28, R18, 0x3 ;  /* 0x00000003121c7836 */ /* 0x000fca0000000000 */
[----:B------:R-:W-:-:S04]  /*11f0*/  ISETP.GE.AND P1, PT, R28, R21, PT ;  /* 0x000000151c00720c */ /* 0x000fc80003f26270 */
[----:B------:R-:W-:-:S04]  /*1200*/  ISETP.GT.AND P1, PT, R28, -0x1, !P1 ;  /* 0xffffffff1c00780c */ /* 0x000fc80004f24270 */
[----:B------:R-:W-:-:S13]  /*1210*/  PLOP3.LUT P1, PT, P0, P1, PT, 0x80, 0x8 ;  /* 0x000000000008781c */ /* 0x000fda0000723070 */
[----:B------:R-:W3:Y:S04]  /*1220*/  @P1 LDG.E R28, desc[UR8][R14.64+0xc] ;  /* 0x00000c080e1c1981 */ /* 0x000ee8000c1e1900 */
[----:B------:R-:W3:Y:S01]  /*1230*/  @P1 LDG.E R23, desc[UR8][R12.64+0xc] ;  /* 0x00000c080c171981 */ /* 0x000ee2000c1e1900 */
[----:B--2---:R-:W-:Y:S01]  /*1240*/  @P2 FFMA R3, R26, R19, R3 ;  /* 0x000000131a032223 */ /* 0x004fe20000000003 */
[----:B------:R-:W-:-:S04]  /*1250*/  IADD3 R26, PT, PT, R18, 0x4, RZ ;  /* 0x00000004121a7810 */ /* 0x000fc80007ffe0ff */
        /* <DEDUP_REMOVED lines=8> */
[----:B------:R-:W-:Y:S01]  /*12e0*/  ISETP.GT.AND P3, PT, R28, -0x1, !P3 ;  /* 0xffffffff1c00780c */ /* 0x000fe20005f64270 */
[C---:B------:R-:W-:Y:S02]  /*12f0*/  VIADD R28, R18.reuse, 0x6 ;  /* 0x00000006121c7836 */ /* 0x040fe40000000000 */
[----:B------:R-:W-:Y:S01]  /*1300*/  VIADD R18, R18, 0x7 ;  /* 0x0000000712127836 */ /* 0x000fe20000000000 */
[----:B------:R-:W-:Y:S02]  /*1310*/  PLOP3.LUT P3, PT, P0, P3, PT, 0x80, 0x8 ;  /* 0x000000000008781c */ /* 0x000fe40000767070 */
[-C--:B------:R-:W-:Y:S02]  /*1320*/  ISETP.GE.AND P1, PT, R28, R21.reuse, PT ;  /* 0x000000151c00720c */ /* 0x080fe40003f26270 */
[----:B------:R-:W-:Y:S02]  /*1330*/  ISETP.GE.AND P6, PT, R18, R21, PT ;  /* 0x000000151200720c */ /* 0x000fe40003fc6270 */
[----:B------:R-:W-:-:S02]  /*1340*/  ISETP.GT.AND P1, PT, R28, -0x1, !P1 ;  /* 0xffffffff1c00780c */ /* 0x000fc40004f24270 */
[----:B------:R-:W-:Y:S02]  /*1350*/  ISETP.GT.AND P6, PT, R18, -0x1, !P6 ;  /* 0xffffffff1200780c */ /* 0x000fe400077c4270 */
[----:B------:R-:W-:Y:S02]  /*1360*/  PLOP3.LUT P1, PT, P0, P1, PT, 0x80, 0x8 ;  /* 0x000000000008781c */ /* 0x000fe40000723070 */
[----:B------:R-:W-:Y:S01]  /*1370*/  PLOP3.LUT P6, PT, P0, P6, PT, 0x80, 0x8 ;  /* 0x000000000008781c */ /* 0x000fe200007cd070 */
[----:B------:R-:W3:Y:S10]  /*1380*/  @P3 LDG.E R18, desc[UR8][R14.64+0x14] ;  /* 0x000014080e123981 */ /* 0x000ef4000c1e1900 */
[----:B------:R-:W4:Y:S04]  /*1390*/  @P1 LDG.E R23, desc[UR8][R12.64+0x18] ;  /* 0x000018080c171981 */ /* 0x000f28000c1e1900 */
[----:B------:R-:W5:Y:S04]  /*13a0*/  @P6 LDG.E R28, desc[UR8][R14.64+0x1c] ;  /* 0x00001c080e1c6981 */ /* 0x000f68000c1e1900 */
[----:B------:R-:W5:Y:S01]  /*13b0*/  @P6 LDG.E R25, desc[UR8][R12.64+0x1c] ;  /* 0x00001c080c196981 */ /* 0x000f62000c1e1900 */
[----:B--2---:R-:W-:-:S03]  /*13c0*/  @P2 FFMA R3, R26, R19, R3 ;  /* 0x000000131a032223 */ /* 0x004fc60000000003 */
[----:B------:R-:W3:Y:S04]  /*13d0*/  @P3 LDG.E R19, desc[UR8][R12.64+0x14] ;  /* 0x000014080c133981 */ /* 0x000ee8000c1e1900 */
[----:B------:R-:W4:Y:S01]  /*13e0*/  @P1 LDG.E R26, desc[UR8][R14.64+0x18] ;  /* 0x000018080e1a1981 */ /* 0x000f22000c1e1900 */
[----:B------:R-:W-:-:S05]  /*13f0*/  VIADD R17, R17, 0x8 ;  /* 0x0000000811117836 */ /* 0x000fca0000000000 */
[----:B------:R-:W-:Y:S01]  /*1400*/  ISETP.NE.AND P2, PT, R17, UR4, PT ;  /* 0x0000000411007c0c */ /* 0x000fe2000bf45270 */
[----:B---3--:R-:W-:-:S04]  /*1410*/  @P3 FFMA R3, R18, R19, R3 ;  /* 0x0000001312033223 */ /* 0x008fc80000000003 */
[----:B----4-:R-:W-:-:S04]  /*1420*/  @P1 FFMA R3, R26, R23, R3 ;  /* 0x000000171a031223 */ /* 0x010fc80000000003 */
[----:B-----5:R-:W-:-:S04]  /*1430*/  @P6 FFMA R3, R28, R25, R3 ;  /* 0x000000191c036223 */ /* 0x020fc80000000003 */
[----:B------:R-:W-:Y:S05]  /*1440*/  @P2 BRA `(.L_x_2) ;  /* 0xfffffff800c82947 */ /* 0x000fea000383ffff */
[----:B------:R-:W-:-:S07]  /*1450*/  IMAD.U32 R23, RZ, RZ, UR4 ;  /* 0x00000004ff177e24 */ /* 0x000fce000f8e00ff */
.L_x_1:
[----:B------:R-:W0:Y:S02]  /*1460*/  LDCU UR5, c[0x0][0x3bc] ;  /* 0x00007780ff0577ac */ /* 0x000e240008000800 */
[----:B0-----:R-:W-:-:S04]  /*1470*/  ULOP3.LUT UR5, UR5, 0x7, URZ, 0xc0, !UPT ;  /* 0x0000000705057892 */ /* 0x001fc8000f8ec0ff */
[----:B------:R-:W-:-:S09]  /*1480*/  UISETP.NE.AND UP0, UPT, UR5, URZ, UPT ;  /* 0x000000ff0500728c */ /* 0x000fd2000bf05270 */
[----:B------:R-:W-:Y:S05]  /*1490*/  BRA.U !UP0, `(.L_x_3) ;  /* 0x0000000508b07547 */ /* 0x000fea000b800000 */
[----:B------:R-:W0:Y:S01]  /*14a0*/  LDCU UR6, c[0x0][0x3bc] ;  /* 0x00007780ff0677ac */ /* 0x000e220008000800 */
[----:B------:R-:W-:-:S04]  /*14b0*/  UIADD3 UR5, UPT, UPT, UR5, -0x1, URZ ;  /* 0xffffffff05057890 */ /* 0x000fc8000fffe0ff */
[----:B------:R-:W-:Y:S02]  /*14c0*/  UISETP.GE.U32.AND UP0, UPT, UR5, 0x3, UPT ;  /* 0x000000030500788c */ /* 0x000fe4000bf06070 */
[----:B0-----:R-:W-:-:S07]  /*14d0*/  ULOP3.LUT UP1, UR6, UR6, 0x3, URZ, 0xc0, !UPT ;  /* 0x0000000306067892 */ /* 0x001fce000f82c0ff */
[----:B------:R-:W-:Y:S05]  /*14e0*/  BRA.U !UP0, `(.L_x_4) ;  /* 0x0000000108b87547 */ /* 0x000fea000b800000 */
[----:B------:R-:W-:Y:S01]  /*14f0*/  IADD3 R25, PT, PT, R7, R23, RZ ;  /* 0x0000001707197210 */ /* 0x000fe20007ffe0ff */
[----:B------:R-:W0:Y:S01]  /*1500*/  LDC.64 R18, c[0x0][0x380] ;  /* 0x0000e000ff127b82 */ /* 0x000e220000000a00 */
[----:B------:R-:W1:Y:S01]  /*1510*/  LDCU.128 UR16, c[0x0][0x380] ;  /* 0x00007000ff1077ac */ /* 0x000e620008000c00 */
[--C-:B------:R-:W-:Y:S02]  /*1520*/  SHF.R.S32.HI R14, RZ, 0x1f, R7.reuse ;  /* 0x0000001fff0e7819 */ /* 0x100fe40000011407 */
[C---:B------:R-:W-:Y:S01]  /*1530*/  ISETP.GE.AND P1, PT, R25.reuse, R21, PT ;  /* 0x000000151900720c */ /* 0x040fe20003f26270 */
[C---:B------:R-:W-:Y:S01]  /*1540*/  VIADD R28, R25.reuse, 0x3 ;  /* 0x00000003191c7836 */ /* 0x040fe20000000000 */
[----:B------:R-:W-:Y:S02]  /*1550*/  SHF.R.S32.HI R15, RZ, 0x1f, R24 ;  /* 0x0000001fff0f7819 */ /* 0x000fe40000011418 */
[----:B------:R-:W-:Y:S01]  /*1560*/  ISETP.GT.AND P1, PT, R25, -0x1, !P1 ;  /* 0xffffffff1900780c */ /* 0x000fe20004f24270 */
[----:B------:R-:W2:Y:S01]  /*1570*/  LDC.64 R16, c[0x0][0x388] ;  /* 0x0000e200ff107b82 */ /* 0x000ea20000000a00 */
[----:B------:R-:W-:-:S02]  /*1580*/  IADD3 R12, P2, P3, R24, R23, R7 ;  /* 0x00000017180c7210 */ /* 0x000fc40007b5e007 */
[----:B------:R-:W-:Y:S02]  /*1590*/  PLOP3.LUT P1, PT, P0, P1, PT, 0x80, 0x8 ;  /* 0x000000000008781c */ /* 0x000fe40000723070 */
[----:B------:R-:W-:Y:S02]  /*15a0*/  IADD3.X R15, PT, PT, R15, RZ, R14, P2, P3 ;  /* 0x000000ff0f0f7210 */ /* 0x000fe400017e640e */
[----:B-1----:R-:W-:-:S04]  /*15b0*/  LEA R14, P2, R12, UR16, 0x2 ;  /* 0x000000100c0e7c11 */ /* 0x002fc8000f8410ff */
[----:B------:R-:W-:-:S05]  /*15c0*/  LEA.HI.X R15, R12, UR17, R15, 0x2, P2 ;  /* 0x000000110c0f7c11 */ /* 0x000fca00090f140f */
[----:B------:R-:W-:Y:S02]  /*15d0*/  @P1 IMAD.IADD R13, R24, 0x1, R25 ;  /* 0x00000001180d1824 */ /* 0x000fe400078e0219 */
[C---:B------:R-:W-:Y:S02]  /*15e0*/  @P1 IMAD.IADD R27, R22.reuse, 0x1, R23 ;  /* 0x00000001161b1824 */ /* 0x040fe400078e0217 */
[----:B0-----:R-:W-:Y:S01]  /*15f0*/  @P1 IMAD.WIDE R18, R13, 0x4, R18 ;  /* 0x000000040d121825 */ /* 0x001fe200078e0212 */
[----:B------:R-:W-:-:S03]  /*1600*/  IADD3 R13, P2, PT, R22, R23, RZ ;  /* 0x00000017160d7210 */ /* 0x000fc60007f5e0ff */
[----:B--2---:R-:W-:Y:S01]  /*1610*/  @P1 IMAD.WIDE R16, R27, 0x4, R16 ;  /* 0x000000041b101825 */ /* 0x004fe200078e0210 */
[----:B------:R-:W-:Y:S01]  /*1620*/  LEA R12, P3, R13, UR18, 0x2 ;  /* 0x000000120d0c7c11 */ /* 0x000fe2000f8610ff */
[----:B------:R-:W2:Y:S01]  /*1630*/  @P1 LDG.E R18, desc[UR8][R18.64] ;  /* 0x0000000812121981 */ /* 0x000ea2000c1e1900 */
[----:B------:R-:W-:-:S03]  /*1640*/  LEA.HI.X.SX32 R26, R22, RZ, 0x1, P2 ;  /* 0x000000ff161a7211 */ /* 0x000fc600010f0eff */
[----:B------:R-:W2:Y:S01]  /*1650*/  @P1 LDG.E R16, desc[UR8][R16.64] ;  /* 0x0000000810101981 */ /* 0x000ea2000c1e1900 */
[----:B------:R-:W-:Y:S01]  /*1660*/  LEA.HI.X R13, R13, UR19, R26, 0x2, P3 ;  /* 0x000000130d0d7c11 */ /* 0x000fe200098f141a */
[----:B------:R-:W-:Y:S01]  /*1670*/  VIADD R26, R25, 0x1 ;  /* 0x00000001191a7836 */ /* 0x000fe20000000000 */
[----:B------:R-:W-:-:S04]  /*1680*/  ISETP.GE.AND P3, PT, R28, R21, PT ;  /* 0x000000151c00720c */ /* 0x000fc80003f66270 */
[-C--:B------:R-:W-:Y:S02]  /*1690*/  ISETP.GE.AND P6, PT, R26, R21.reuse, PT ;  /* 0x000000151a00720c */ /* 0x080fe40003fc6270 */
[----:B------:R-:W-:Y:S02]  /*16a0*/  ISETP.GT.AND P3, PT, R28, -0x1, !P3 ;  /* 0xffffffff1c00780c */ /* 0x000fe40005f64270 */
[----:B------:R-:W-:Y:S01]  /*16b0*/  ISETP.GT.AND P6, PT, R26, -0x1, !P6 ;  /* 0xffffffff1a00780c */ /* 0x000fe200077c4270 */
[----:B------:R-:W-:Y:S01]  /*16c0*/  VIADD R26, R25, 0x2 ;  /* 0x00000002191a7836 */ /* 0x000fe20000000000 */
[----:B------:R-:W-:Y:S02]  /*16d0*/  PLOP3.LUT P3, PT, P0, P3, PT, 0x80, 0x8 ;  /* 0x000000000008781c */ /* 0x000fe40000767070 */
[----:B------:R-:W-:Y:S02]  /*16e0*/  PLOP3.LUT P6, PT, P0, P6, PT, 0x80, 0x8 ;  /* 0x000000000008781c */ /* 0x000fe400007cd070 */
[----:B------:R-:W-:-:S04]  /*16f0*/  ISETP.GE.AND P2, PT, R26, R21, PT ;  /* 0x000000151a00720c */ /* 0x000fc80003f46270 */
[----:B------:R-:W-:-:S04]  /*1700*/  ISETP.GT.AND P2, PT, R26, -0x1, !P2 ;  /* 0xffffffff1a00780c */ /* 0x000fc80005744270 */
[----:B------:R-:W-:Y:S01]  /*1710*/  PLOP3.LUT P2, PT, P0, P2, PT, 0x80, 0x8 ;  /* 0x000000000008781c */ /* 0x000fe20000745070 */
[----:B------:R-:W3:Y:S04]  /*1720*/  @P3 LDG.E R17, desc[UR8][R12.64+0xc] ;  /* 0x00000c080c113981 */ /* 0x000ee8000c1e1900 */
[----:B------:R-:W4:Y:S04]  /*1730*/  @P6 LDG.E R26, desc[UR8][R14.64+0x4] ;  /* 0x000004080e1a6981 */ /* 0x000f28000c1e1900 */
[----:B------:R-:W4:Y:S04]  /*1740*/  @P6 LDG.E R25, desc[UR8][R12.64+0x4] ;  /* 0x000004080c196981 */ /* 0x000f28000c1e1900 */
[----:B------:R-:W5:Y:S04]  /*1750*/  @P2 LDG.E R27, desc[UR8][R12.64+0x8] ;  /* 0x000008080c1b2981 */ /* 0x000f68000c1e1900 */
[----:B------:R-:W5:Y:S04]  /*1760*/  @P2 LDG.E R28, desc[UR8][R14.64+0x8] ;  /* 0x000008080e1c2981 */ /* 0x000f68000c1e1900 */
[----:B------:R-:W3:Y:S01]  /*1770*/  @P3 LDG.E R29, desc[UR8][R14.64+0xc] ;  /* 0x00000c080e1d3981 */ /* 0x000ee2000c1e1900 */
[----:B------:R-:W-:Y:S01]  /*1780*/  IADD3 R23, PT, PT, R23, 0x4, RZ ;  /* 0x0000000417177810 */ /* 0x000fe20007ffe0ff */
[----:B--2---:R-:W-:-:S04]  /*1790*/  @P1 FFMA R3, R18, R16, R3 ;  /* 0x0000001012031223 */ /* 0x004fc80000000003 */
[----:B----4-:R-:W-:-:S04]  /*17a0*/  @P6 FFMA R3, R26, R25, R3 ;  /* 0x000000191a036223 */ /* 0x010fc80000000003 */
[----:B-----5:R-:W-:-:S04]  /*17b0*/  @P2 FFMA R3, R28, R27, R3 ;  /* 0x0000001b1c032223 */ /* 0x020fc80000000003 */
[----:B---3--:R-:W-:-:S07]  /*17c0*/  @P3 FFMA R3, R29, R17, R3 ;  /* 0x000000111d033223 */ /* 0x008fce0000000003 */
.L_x_4:
[----:B------:R-:W-:Y:S04]  /*17d0*/  BSSY.RECONVERGENT B1, `(.L_x_3) ;  /* 0x0000038000017945 */ /* 0x000fe80003800200 */
[----:B------:R-:W-:Y:S05]  /*17e0*/  BRA.U !UP1, `(.L_x_5) ;  /* 0x0000000109d87547 */ /* 0x000fea000b800000 */
[----:B------:R-:W0:Y:S01]  /*17f0*/  LDCU UR5, c[0x0][0x3bc] ;  /* 0x00007780ff0577ac */ /* 0x000e220008000800 */
[----:B------:R-:W-:Y:S02]  /*1800*/  UISETP.NE.AND UP0, UPT, UR6, 0x1, UPT ;  /* 0x000000010600788c */ /* 0x000fe4000bf05270 */
[----:B0-----:R-:W-:-:S04]  /*1810*/  ULOP3.LUT UR5, UR5, 0x1, URZ, 0xc0, !UPT ;  /* 0x0000000105057892 */ /* 0x001fc8000f8ec0ff */
[----:B------:R-:W-:-:S03]  /*1820*/  UISETP.NE.U32.AND UP1, UPT, UR5, 0x1, UPT ;  /* 0x000000010500788c */ /* 0x000fc6000bf25070 */
[----:B------:R-:W-:Y:S08]  /*1830*/  BRA.U !UP0, `(.L_x_6) ;  /* 0x0000000108887547 */ /* 0x000ff0000b800000 */
[----:B------:R-:W-:Y:S01]  /*1840*/  IMAD.IADD R27, R7, 0x1, R23 ;  /* 0x00000001071b7824 */ /* 0x000fe200078e0217 */
[----:B------:R-:W0:Y:S01]  /*1850*/  LDC.64 R16, c[0x0][0x380] ;  /* 0x0000e000ff107b82 */ /* 0x000e220000000a00 */
[----:B------:R-:W-:Y:S02]  /*1860*/  SHF.R.S32.HI R14, RZ, 0x1f, R7 ;  /* 0x0000001fff0e7819 */ /* 0x000fe40000011407 */
[C---:B------:R-:W-:Y:S01]  /*1870*/  VIADD R12, R27.reuse, 0x1 ;  /* 0x000000011b0c7836 */ /* 0x040fe20000000000 */
[----:B------:R-:W-:-:S04]  /*1880*/  ISETP.GE.AND P2, PT, R27, R21, PT ;  /* 0x000000151b00720c */ /* 0x000fc80003f46270 */
[C---:B------:R-:W-:Y:S02]  /*1890*/  ISETP.GE.AND P1, PT, R12.reuse, R21, PT ;  /* 0x000000150c00720c */ /* 0x040fe40003f26270 */
[----:B------:R-:W-:Y:S02]  /*18a0*/  ISETP.GT.AND P2, PT, R27, -0x1, !P2 ;  /* 0xffffffff1b00780c */ /* 0x000fe40005744270 */
[----:B------:R-:W-:Y:S02]  /*18b0*/  ISETP.GT.AND P1, PT, R12, -0x1, !P1 ;  /* 0xffffffff0c00780c */ /* 0x000fe40004f24270 */
[----:B------:R-:W1:Y:S01]  /*18c0*/  LDC.64 R12, c[0x0][0x388] ;  /* 0x0000e200ff0c7b82 */ /* 0x000e620000000a00 */
[----:B------:R-:W-:Y:S02]  /*18d0*/  PLOP3.LUT P2, PT, P0, P2, PT, 0x80, 0x8 ;  /* 0x000000000008781c */ /* 0x000fe40000745070 */
[----:B------:R-:W-:-:S11]  /*18e0*/  PLOP3.LUT P1, PT, P0, P1, PT, 0x80, 0x8 ;  /* 0x000000000008781c */ /* 0x000fd60000723070 */
[C---:B------:R-:W-:Y:S02]  /*18f0*/  @P2 IMAD.IADD R27, R24.reuse, 0x1, R27 ;  /* 0x00000001181b2824 */ /* 0x040fe400078e021b */
[----:B------:R-:W-:Y:S02]  /*1900*/  @P1 SHF.R.S32.HI R26, RZ, 0x1f, R24 ;  /* 0x0000001fff1a1819 */ /* 0x000fe40000011418 */
[----:B------:R-:W-:Y:S01]  /*1910*/  @P1 SHF.R.S32.HI R19, RZ, 0x1f, R23 ;  /* 0x0000001fff131819 */ /* 0x000fe20000011417 */
[----:B0-----:R-:W-:Y:S01]  /*1920*/  @P2 IMAD.WIDE R16, R27, 0x4, R16 ;  /* 0x000000041b102825 */ /* 0x001fe200078e0210 */
[----:B------:R-:W-:-:S03]  /*1930*/  @P1 IADD3 R25, P3, P6, R24, R23, R7 ;  /* 0x0000001718191210 */ /* 0x000fc60007e7e007 */
[----:B------:R-:W-:Y:S01]  /*1940*/  @P2 IMAD.IADD R27, R22, 0x1, R23 ;  /* 0x00000001161b2824 */ /* 0x000fe200078e0217 */
[----:B------:R-:W-:Y:S01]  /*1950*/  @P1 IADD3.X R26, PT, PT, R26, R19, R14, P3, P6 ;  /* 0x000000131a1a1210 */ /* 0x000fe20001fec40e */
[----:B------:R-:W2:Y:S01]  /*1960*/  @P2 LDG.E R16, desc[UR8][R16.64] ;  /* 0x0000000810102981 */ /* 0x000ea2000c1e1900 */
[----:B------:R-:W0:Y:S01]  /*1970*/  LDC.64 R14, c[0x0][0x388] ;  /* 0x0000e200ff0e7b82 */ /* 0x000e220000000a00 */
[----:B-1----:R-:W-:Y:S01]  /*1980*/  @P2 IMAD.WIDE R12, R27, 0x4, R12 ;  /* 0x000000041b0c2825 */ /* 0x002fe200078e020c */
[----:B------:R-:W-:-:S04]  /*1990*/  @P1 IADD3 R27, P3, PT, R22, R23, RZ ;  /* 0x00000017161b1210 */ /* 0x000fc80007f7e0ff */
[----:B------:R-:W-:Y:S01]  /*19a0*/  @P1 LEA.HI.X.SX32 R18, R22, R19, 0x1, P3 ;  /* 0x0000001316121211 */ /* 0x000fe200018f0eff */
[----:B------:R-:W2:Y:S01]  /*19b0*/  @P2 LDG.E R12, desc[UR8][R12.64] ;  /* 0x000000080c0c2981 */ /* 0x000ea2000c1e1900 */
[----:B0-----:R-:W-:-:S04]  /*19c0*/  @P1 LEA R14, P3, R27, R14, 0x2 ;  /* 0x0000000e1b0e1211 */ /* 0x001fc800078610ff */
[----:B------:R-:W-:Y:S02]  /*19d0*/  @P1 LEA.HI.X R15, R27, R15, R18, 0x2, P3 ;  /* 0x0000000f1b0f1211 */ /* 0x000fe400018f1412 */
[----:B------:R-:W0:Y:S03]  /*19e0*/  LDC.64 R18, c[0x0][0x380] ;  /* 0x0000e000ff127b82 */ /* 0x000e260000000a00 */
[----:B------:R-:W3:Y:S01]  /*19f0*/  @P1 LDG.E R14, desc[UR8][R14.64+0x4] ;  /* 0x000004080e0e1981 */ /* 0x000ee2000c1e1900 */
[----:B0-----:R-:W-:-:S04]  /*1a00*/  @P1 LEA R18, P3, R25, R18, 0x2 ;  /* 0x0000001219121211 */ /* 0x001fc800078610ff */
[----:B------:R-:W-:-:S05]  /*1a10*/  @P1 LEA.HI.X R19, R25, R19, R26, 0x2, P3 ;  /* 0x0000001319131211 */ /* 0x000fca00018f141a */
[----:B------:R-:W3:Y:S01]  /*1a20*/  @P1 LDG.E R18, desc[UR8][R18.64+0x4] ;  /* 0x0000040812121981 */ /* 0x000ee2000c1e1900 */
[----:B------:R-:W-:Y:S02]  /*1a30*/  VIADD R23, R23, 0x2 ;  /* 0x0000000217177836 */ /* 0x000fe40000000000 */
[----:B--2---:R-:W-:-:S04]  /*1a40*/  @P2 FFMA R3, R12, R16, R3 ;  /* 0x000000100c032223 */ /* 0x004fc80000000003 */
[----:B---3--:R-:W-:-:S07]  /*1a50*/  @P1 FFMA R3, R18, R14, R3 ;  /* 0x0000000e12031223 */ /* 0x008fce0000000003 */
.L_x_6:
[----:B------:R-:W-:Y:S05]  /*1a60*/  BRA.U UP1, `(.L_x_5) ;  /* 0x0000000101387547 */ /* 0x000fea000b800000 */
[----:B------:R-:W-:-:S04]  /*1a70*/  IADD3 R17, PT, PT, R7, R23, RZ ;  /* 0x0000001707117210 */ /* 0x000fc80007ffe0ff */
[----:B------:R-:W-:-:S04]  /*1a80*/  ISETP.GE.AND P1, PT, R17, R21, PT ;  /* 0x000000151100720c */ /* 0x000fc80003f26270 */
[----:B------:R-:W-:-:S04]  /*1a90*/  ISETP.GT.AND P1, PT, R17, -0x1, !P1 ;  /* 0xffffffff1100780c */ /* 0x000fc80004f24270 */
[----:B------:R-:W-:-:S13]  /*1aa0*/  PLOP3.LUT P1, PT, P0, P1, PT, 0x80, 0x8 ;  /* 0x000000000008781c */ /* 0x000fda0000723070 */
[----:B------:R-:W-:Y:S05]  /*1ab0*/  @!P1 BRA `(.L_x_5) ;  /* 0x0000000000249947 */ /* 0x000fea0003800000 */
[----:B------:R-:W0:Y:S01]  /*1ac0*/  LDC.64 R14, c[0x0][0x380] ;  /* 0x0000e000ff0e7b82 */ /* 0x000e220000000a00 */
[----:B------:R-:W-:Y:S02]  /*1ad0*/  IMAD.IADD R17, R24, 0x1, R17 ;  /* 0x0000000118117824 */ /* 0x000fe400078e0211 */
[----:B------:R-:W-:-:S05]  /*1ae0*/  IMAD.IADD R23, R22, 0x1, R23 ;  /* 0x0000000116177824 */ /* 0x000fca00078e0217 */
[----:B------:R-:W1:Y:S01]  /*1af0*/  LDC.64 R12, c[0x0][0x388] ;  /* 0x0000e200ff0c7b82 */ /* 0x000e620000000a00 */
[----:B0-----:R-:W-:-:S06]  /*1b00*/  IMAD.WIDE R14, R17, 0x4, R14 ;  /* 0x00000004110e7825 */ /* 0x001fcc00078e020e */
[----:B------:R-:W2:Y:S01]  /*1b10*/  LDG.E R14, desc[UR8][R14.64] ;  /* 0x000000080e0e7981 */ /* 0x000ea2000c1e1900 */
[----:B-1----:R-:W-:-:S06]  /*1b20*/  IMAD.WIDE R12, R23, 0x4, R12 ;  /* 0x00000004170c7825 */ /* 0x002fcc00078e020c */
[----:B------:R-:W2:Y:S02]  /*1b30*/  LDG.E R12, desc[UR8][R12.64] ;  /* 0x000000080c0c7981 */ /* 0x000ea4000c1e1900 */
[----:B--2---:R-:W-:-:S07]  /*1b40*/  FFMA R3, R14, R12, R3 ;  /* 0x0000000c0e037223 */ /* 0x004fce0000000003 */
.L_x_5:
[----:B------:R-:W-:Y:S05]  /*1b50*/  BSYNC.RECONVERGENT B1 ;  /* 0x0000000000017941 */ /* 0x000fea0003800200 */
.L_x_3:
[----:B------:R-:W-:Y:S05]  /*1b60*/  @P5 BRA `(.L_x_7) ;  /* 0xfffffff000b85947 */ /* 0x000fea000383ffff */
[----:B------:R-:W-:Y:S05]  /*1b70*/  @!P4 BRA `(.L_x_8) ;  /* 0xfffffff0009cc947 */ /* 0x000fea000383ffff */
[----:B------:R-:W-:Y:S05]  /*1b80*/  BSYNC.RECONVERGENT B0 ;  /* 0x0000000000007941 */ /* 0x000fea0003800200 */
.L_x_0:
[----:B------:R-:W0:Y:S01]  /*1b90*/  LDCU.64 UR4, c[0x0][0x390] ;  /* 0x00007200ff0477ac */ /* 0x000e220008000a00 */
[----:B------:R-:W1:Y:S01]  /*1ba0*/  LDC.64 R4, c[0x0][0x398] ;  /* 0x0000e600ff047b82 */ /* 0x000e620000000a00 */
[----:B------:R-:W-:Y:S01]  /*1bb0*/  IMAD.MOV.U32 R9, RZ, RZ, R3 ;  /* 0x000000ffff097224 */ /* 0x000fe200078e0003 */
[----:B0-----:R-:W-:-:S04]  /*1bc0*/  UISETP.NE.U32.AND UP0, UPT, UR4, URZ, UPT ;  /* 0x000000ff0400728c */ /* 0x001fc8000bf05070 */
[----:B------:R-:W-:Y:S01]  /*1bd0*/  UISETP.NE.AND.EX UP0, UPT, UR5, URZ, UPT, UP0 ;  /* 0x000000ff0500728c */ /* 0x000fe2000bf05300 */
[----:B-1----:R-:W-:-:S08]  /*1be0*/  IMAD.WIDE R4, R0, 0x4, R4 ;  /* 0x0000000400047825 */ /* 0x002fd000078e0204 */
[----:B------:R-:W-:Y:S05]  /*1bf0*/  BRA.U !UP0, `(.L_x_9) ;  /* 0x0000000108107547 */ /* 0x000fea000b800000 */
[----:B------:R-:W0:Y:S02]  /*1c00*/  LDC.64 R6, c[0x0][0x390] ;  /* 0x0000e400ff067b82 */ /* 0x000e240000000a00 */
[----:B0-----:R-:W-:-:S06]  /*1c10*/  IMAD.WIDE R2, R2, 0x4, R6 ;  /* 0x0000000402027825 */ /* 0x001fcc00078e0206 */
[----:B------:R-:W2:Y:S02]  /*1c20*/  LDG.E R2, desc[UR8][R2.64] ;  /* 0x0000000802027981 */ /* 0x000ea4000c1e1900 */
[----:B--2---:R-:W-:-:S07]  /*1c30*/  FADD R9, R2, R9 ;  /* 0x0000000902097221 */ /* 0x004fce0000000000 */
.L_x_9:
[----:B------:R-:W-:Y:S01]  /*1c40*/  STG.E desc[UR8][R4.64], R9 ;  /* 0x0000000904007986 */ /* 0x000fe2000c101908 */
[----:B------:R-:W-:Y:S05]  /*1c50*/  EXIT ;  /* 0x000000000000794d */ /* 0x000fea0003800000 */
.L_x_10:
[----:B------:R-:W-:-:S00]  /*1c60*/  BRA `(.L_x_10) ;  /* 0xfffffffc00fc7947 */ /* 0x000fc0000383ffff */
[----:B------:R-:W-:-:S00]  /*1c70*/  NOP ;  /* 0x0000000000007918 */ /* 0x000fc00000000000 */
        /* <DEDUP_REMOVED lines=8> */
.L_x_42:


//--------------------- .text._Z30apply_channel_attention_kernelPKfS0_Pfiiii --------------------------
	.section	.text._Z30apply_channel_attention_kernelPKfS0_Pfiiii,"ax",@progbits
	.align	128
        .global         _Z30apply_channel_attention_kernelPKfS0_Pfiiii
        .type           _Z30apply_channel_attention_kernelPKfS0_Pfiiii,@function
        .size           _Z30apply_channel_attention_kernelPKfS0_Pfiiii,(.L_x_43 - _Z30apply_channel_attention_kernelPKfS0_Pfiiii)
        .other          _Z30apply_channel_attention_kernelPKfS0_Pfiiii,@"STO_CUDA_ENTRY STV_DEFAULT"
_Z30apply_channel_attention_kernelPKfS0_Pfiiii:
.text._Z30apply_channel_attention_kernelPKfS0_Pfiiii:
[----:B------:R-:W-:Y:S01]  /*0000*/  LDC R1, c[0x0][0x37c] ;  /* 0x0000df00ff017b82 */ /* 0x000fe20000000800 */
[----:B------:R-:W0:Y:S07]  /*0010*/  S2R R7, SR_TID.X ;  /* 0x0000000000077919 */ /* 0x000e2e0000002100 */
[----:B------:R-:W1:Y:S08]  /*0020*/  LDC.64 R2, c[0x0][0x398] ;  /* 0x0000e600ff027b82 */ /* 0x000e700000000a00 */
[----:B------:R-:W2:Y:S08]  /*0030*/  LDC.64 R8, c[0x0][0x3a0] ;  /* 0x0000e800ff087b82 */ /* 0x000eb00000000a00 */
[----:B------:R-:W0:Y:S08]  /*0040*/  S2UR UR4, SR_CTAID.X ;  /* 0x00000000000479c3 */ /* 0x000e300000002500 */
[----:B------:R-:W0:Y:S01]  /*0050*/  LDC R0, c[0x0][0x360] ;  /* 0x0000d800ff007b82 */ /* 0x000e220000000800 */
[----:B-1----:R-:W-:-:S04]  /*0060*/  IMAD R5, R3, R2, RZ ;  /* 0x0000000203057224 */ /* 0x002fc800078e02ff */
[----:B--2---:R-:W-:-:S04]  /*0070*/  IMAD R2, R5, R8, RZ ;  /* 0x0000000805027224 */ /* 0x004fc800078e02ff */
[----:B------:R-:W-:Y:S02]  /*0080*/  IMAD R5, R2, R9, RZ ;  /* 0x0000000902057224 */ /* 0x000fe400078e02ff */
[----:B0-----:R-:W-:-:S05]  /*0090*/  IMAD R0, R0, UR4, R7 ;  /* 0x0000000400007c24 */ /* 0x001fca000f8e0207 */
[----:B------:R-:W-:-:S13]  /*00a0*/  ISETP.GE.AND P0, PT, R0, R5, PT ;  /* 0x000000050000720c */ /* 0x000fda0003f06270 */
[----:B------:R-:W-:Y:S05]  /*00b0*/  @P0 EXIT ;  /* 0x000000000000094d */ /* 0x000fea0003800000 */
[----:B------:R-:W-:Y:S01]  /*00c0*/  IMAD R4, R8, R9, RZ ;  /* 0x0000000908047224 */ /* 0x000fe200078e02ff */
[-C--:B------:R-:W-:Y:S01]  /*00d0*/  IABS R2, R3.reuse ;  /* 0x0000000300027213 */ /* 0x080fe20000000000 */
[----:B------:R-:W0:Y:S01]  /*00e0*/  LDCU.64 UR4, c[0x0][0x358] ;  /* 0x00006b00ff0477ac */ /* 0x000e220008000a00 */
[----:B------:R-:W-:Y:S01]  /*00f0*/  IABS R12, R0 ;  /* 0x00000000000c7213 */ /* 0x000fe20000000000 */
[----:B------:R-:W-:Y:S01]  /*0100*/  IMAD R5, R4, R3, RZ ;  /* 0x0000000304057224 */ /* 0x000fe200078e02ff */
[----:B------:R-:W-:Y:S01]  /*0110*/  IABS R6, R4 ;  /* 0x0000000400067213 */ /* 0x000fe20000000000 */
[----:B------:R-:W1:Y:S03]  /*0120*/  I2F.RP R13, R2 ;  /* 0x00000002000d7306 */ /* 0x000e660000209400 */
[----:B------:R-:W-:-:S05]  /*0130*/  IABS R14, R5 ;  /* 0x00000005000e7213 */ /* 0x000fca0000000000 */
[----:B------:R-:W2:Y:S08]  /*0140*/  I2F.RP R7, R6 ;  /* 0x0000000600077306 */ /* 0x000eb00000209400 */
[----:B-1----:R-:W-:Y:S08]  /*0150*/  MUFU.RCP R13, R13 ;  /* 0x0000000d000d7308 */ /* 0x002ff00000001000 */
[----:B--2---:R-:W1:Y:S02]  /*0160*/  MUFU.RCP R7, R7 ;  /* 0x0000000700077308 */ /* 0x004e640000001000 */
[----:B-1----:R-:W-:Y:S01]  /*0170*/  VIADD R8, R7, 0xffffffe ;  /* 0x0ffffffe07087836 */ /* 0x002fe20000000000 */
[----:B------:R-:W-:-:S05]  /*0180*/  IABS R7, R4 ;  /* 0x0000000400077213 */ /* 0x000fca0000000000 */
[----:B------:R1:W2:Y:S02]  /*0190*/  F2I.FTZ.U32.TRUNC.NTZ R9, R8 ;  /* 0x0000000800097305 */ /* 0x0002a4000021f000 */
[----:B-1----:R-:W-:Y:S02]  /*01a0*/  HFMA2 R8, -RZ, RZ, 0, 0 ;  /* 0x00000000ff087431 */ /* 0x002fe400000001ff */
[----:B--2---:R-:W-:-:S04]  /*01b0*/  IMAD.MOV R11, RZ, RZ, -R9 ;  /* 0x000000ffff0b7224 */ /* 0x004fc800078e0a09 */
[----:B------:R-:W-:-:S04]  /*01c0*/  IMAD R11, R11, R6, RZ ;  /* 0x000000060b0b7224 */ /* 0x000fc800078e02ff */
[----:B------:R-:W-:Y:S01]  /*01d0*/  IMAD.HI.U32 R10, R9, R11, R8 ;  /* 0x0000000b090a7227 */ /* 0x000fe200078e0008 */
[----:B------:R-:W-:-:S03]  /*01e0*/  MOV R8, R14 ;  /* 0x0000000e00087202 */ /* 0x000fc60000000f00 */
[----:B------:R-:W-:Y:S01]  /*01f0*/  IMAD.MOV.U32 R9, RZ, RZ, R12 ;  /* 0x000000ffff097224 */ /* 0x000fe200078e000c */
[----:B------:R-:W1:Y:S01]  /*0200*/  I2F.RP R14, R8 ;  /* 0x00000008000e7306 */ /* 0x000e620000209400 */
[----:B------:R-:W-:Y:S01]  /*0210*/  IMAD.MOV R11, RZ, RZ, -R7 ;  /* 0x000000ffff0b7224 */ /* 0x000fe200078e0a07 */
[----:B------:R-:W-:Y:S01]  /*0220*/  IADD3 R7, PT, PT, R13, 0xffffffe, RZ ;  /* 0x0ffffffe0d077810 */ /* 0x000fe20007ffe0ff */
[----:B------:R-:W-:-:S04]  /*0230*/  IMAD.HI.U32 R12, R10, R9, RZ ;  /* 0x000000090a0c7227 */ /* 0x000fc800078e00ff */
[----:B------:R-:W-:Y:S01]  /*0240*/  IMAD R11, R12, R11, R9 ;  /* 0x0000000b0c0b7224 */ /* 0x000fe200078e0209 */
[----:B------:R-:W2:Y:S04]  /*0250*/  F2I.FTZ.U32.TRUNC.NTZ R7, R7 ;  /* 0x0000000700077305 */ /* 0x000ea8000021f000 */
[----:B------:R-:W-:-:S04]  /*0260*/  ISETP.GT.U32.AND P1, PT, R6, R11, PT ;  /* 0x0000000b0600720c */ /* 0x000fc80003f24070 */
[----:B-1----:R-:W1:Y:S01]  /*0270*/  MUFU.RCP R14, R14 ;  /* 0x0000000e000e7308 */ /* 0x002e620000001000 */
[----:B--2---:R-:W-:-:S08]  /*0280*/  IMAD.MOV R13, RZ, RZ, -R7 ;  /* 0x000000ffff0d7224 */ /* 0x004fd000078e0a07 */
[----:B------:R-:W-:Y:S02]  /*0290*/  @!P1 IMAD.IADD R11, R11, 0x1, -R6 ;  /* 0x000000010b0b9824 */ /* 0x000fe400078e0a06 */
[----:B------:R-:W-:Y:S01]  /*02a0*/  @!P1 VIADD R12, R12, 0x1 ;  /* 0x000000010c0c9836 */ /* 0x000fe20000000000 */
[----:B------:R-:W-:Y:S01]  /*02b0*/  ISETP.NE.AND P1, PT, R4, RZ, PT ;  /* 0x000000ff0400720c */ /* 0x000fe20003f25270 */
[----:B------:R-:W-:Y:S01]  /*02c0*/  IMAD R13, R13, R2, RZ ;  /* 0x000000020d0d7224 */ /* 0x000fe200078e02ff */
[----:B------:R-:W-:Y:S02]  /*02d0*/  ISETP.GE.U32.AND P0, PT, R11, R6, PT ;  /* 0x000000060b00720c */ /* 0x000fe40003f06070 */
[----:B------:R-:W-:Y:S02]  /*02e0*/  LOP3.LUT R6, R0, R4, RZ, 0x3c, !PT ;  /* 0x0000000400067212 */ /* 0x000fe400078e3cff */
[----:B-1----:R-:W-:Y:S02]  /*02f0*/  IADD3 R10, PT, PT, R14, 0xffffffe, RZ ;  /* 0x0ffffffe0e0a7810 */ /* 0x002fe40007ffe0ff */
[----:B------:R-:W-:Y:S01]  /*0300*/  ISETP.GE.AND P2, PT, R6, RZ, PT ;  /* 0x000000ff0600720c */ /* 0x000fe20003f46270 */
[----:B------:R-:W-:Y:S01]  /*0310*/  HFMA2 R6, -RZ, RZ, 0, 0 ;  /* 0x00000000ff067431 */ /* 0x000fe200000001ff */
[----:B------:R1:W2:Y:S01]  /*0320*/  F2I.FTZ.U32.TRUNC.NTZ R11, R10 ;  /* 0x0000000a000b7305 */ /* 0x0002a2000021f000 */
[----:B------:R-:W-:-:S04]  /*0330*/  IABS R14, R5 ;  /* 0x00000005000e7213 */ /* 0x000fc80000000000 */
[----:B------:R-:W-:Y:S01]  /*0340*/  @P0 IADD3 R12, PT, PT, R12, 0x1, RZ ;  /* 0x000000010c0c0810 */ /* 0x000fe20007ffe0ff */
[----:B------:R-:W-:Y:S01]  /*0350*/  IMAD.HI.U32 R6, R7, R13, R6 ;  /* 0x0000000d07067227 */ /* 0x000fe200078e0006 */
[----:B-1----:R-:W-:-:S04]  /*0360*/  MOV R10, RZ ;  /* 0x000000ff000a7202 */ /* 0x002fc80000000f00 */
[----:B------:R-:W-:Y:S02]  /*0370*/  @!P2 IADD3 R12, PT, PT, -R12, RZ, RZ ;  /* 0x000000ff0c0ca210 */ /* 0x000fe40007ffe1ff */
[----:B------:R-:W-:Y:S01]  /*0380*/  @!P1 LOP3.LUT R12, RZ, R4, RZ, 0x33, !PT ;  /* 0x00000004ff0c9212 */ /* 0x000fe200078e33ff */
[----:B--2---:R-:W-:-:S03]  /*0390*/  IMAD.MOV R15, RZ, RZ, -R11 ;  /* 0x000000ffff0f7224 */ /* 0x004fc600078e0a0b */
[----:B------:R-:W-:Y:S01]  /*03a0*/  IABS R4, R12 ;  /* 0x0000000c00047213 */ /* 0x000fe20000000000 */
[----:B------:R-:W-:Y:S01]  /*03b0*/  IMAD R13, R15, R8, RZ ;  /* 0x000000080f0d7224 */ /* 0x000fe200078e02ff */
[----:B------:R-:W-:-:S03]  /*03c0*/  ISETP.GE.AND P1, PT, R12, RZ, PT ;  /* 0x000000ff0c00720c */ /* 0x000fc60003f26270 */
[----:B------:R-:W-:Y:S02]  /*03d0*/  IMAD.MOV.U32 R7, RZ, RZ, R4 ;  /* 0x000000ffff077224 */ /* 0x000fe400078e0004 */
[----:B------:R-:W-:-:S04]  /*03e0*/  IMAD.HI.U32 R10, R11, R13, R10 ;  /* 0x0000000d0b0a7227 */ /* 0x000fc800078e000a */
[----:B------:R-:W-:-:S04]  /*03f0*/  IMAD.HI.U32 R6, R6, R7, RZ ;  /* 0x0000000706067227 */ /* 0x000fc800078e00ff */
[----:B------:R-:W-:Y:S01]  /*0400*/  IMAD.MOV R4, RZ, RZ, -R14 ;  /* 0x000000ffff047224 */ /* 0x000fe200078e0a0e */
[----:B------:R-:W-:Y:S01]  /*0410*/  IADD3 R6, PT, PT, -R6, RZ, RZ ;  /* 0x000000ff06067210 */ /* 0x000fe20007ffe1ff */
[----:B------:R-:W-:-:S04]  /*0420*/  IMAD.HI.U32 R10, R10, R9, RZ ;  /* 0x000000090a0a7227 */ /* 0x000fc800078e00ff */
[----:B------:R-:W-:Y:S01]  /*0430*/  IMAD R9, R10, R4, R9 ;  /* 0x000000040a097224 */ /* 0x000fe200078e0209 */
[----:B------:R-:W-:Y:S01]  /*0440*/  LOP3.LUT R4, R0, R5, RZ, 0x3c, !PT ;  /* 0x0000000500047212 */ /* 0x000fe200078e3cff */
[----:B------:R-:W-:Y:S02]  /*0450*/  IMAD R11, R2, R6, R7 ;  /* 0x00000006020b7224 */ /* 0x000fe400078e0207 */
[----:B------:R-:W1:Y:S01]  /*0460*/  LDC.64 R6, c[0x0][0x388] ;  /* 0x0000e200ff067b82 */ /* 0x000e620000000a00 */
[----:B------:R-:W-:Y:S02]  /*0470*/  ISETP.GT.U32.AND P5, PT, R8, R9, PT ;  /* 0x000000090800720c */ /* 0x000fe40003fa4070 */
[----:B------:R-:W-:Y:S02]  /*0480*/  ISETP.GT.U32.AND P0, PT, R2, R11, PT ;  /* 0x0000000b0200720c */ /* 0x000fe40003f04070 */
[----:B------:R-:W-:-:S09]  /*0490*/  ISETP.GE.AND P2, PT, R4, RZ, PT ;  /* 0x000000ff0400720c */ /* 0x000fd20003f46270 */
[----:B------:R-:W-:Y:S02]  /*04a0*/  @!P5 IMAD.IADD R9, R9, 0x1, -R8 ;  /* 0x000000010909d824 */ /* 0x000fe400078e0a08 */
[----:B------:R-:W-:Y:S01]  /*04b0*/  @!P0 IADD3 R11, PT, PT, R11, -R2, RZ ;  /* 0x800000020b0b8210 */ /* 0x000fe20007ffe0ff */
[----:B------:R-:W-:Y:S01]  /*04c0*/  @!P5 VIADD R10, R10, 0x1 ;  /* 0x000000010a0ad836 */ /* 0x000fe20000000000 */
[----:B------:R-:W-:Y:S02]  /*04d0*/  ISETP.NE.AND P0, PT, R3, RZ, PT ;  /* 0x000000ff0300720c */ /* 0x000fe40003f05270 */
[----:B------:R-:W-:Y:S02]  /*04e0*/  ISETP.GE.U32.AND P4, PT, R9, R8, PT ;  /* 0x000000080900720c */ /* 0x000fe40003f86070 */
[----:B------:R-:W-:Y:S01]  /*04f0*/  ISETP.GT.U32.AND P3, PT, R2, R11, PT ;  /* 0x0000000b0200720c */ /* 0x000fe20003f64070 */
[----:B------:R-:W2:Y:S01]  /*0500*/  LDC.64 R8, c[0x0][0x380] ;  /* 0x0000e000ff087b82 */ /* 0x000ea20000000a00 */
[----:B------:R-:W-:-:S09]  /*0510*/  ISETP.NE.AND P5, PT, R5, RZ, PT ;  /* 0x000000ff0500720c */ /* 0x000fd20003fa5270 */
[----:B------:R-:W-:Y:S02]  /*0520*/  @P4 IADD3 R10, PT, PT, R10, 0x1, RZ ;  /* 0x000000010a0a4810 */ /* 0x000fe40007ffe0ff */
[----:B------:R-:W-:Y:S02]  /*0530*/  @!P3 IMAD.IADD R11, R11, 0x1, -R2 ;  /* 0x000000010b0bb824 */ /* 0x000fe400078e0a02 */
[----:B------:R-:W-:Y:S02]  /*0540*/  @!P2 IADD3 R10, PT, PT, -R10, RZ, RZ ;  /* 0x000000ff0a0aa210 */ /* 0x000fe40007ffe1ff */
[----:B------:R-:W-:Y:S01]  /*0550*/  @!P1 IMAD.MOV R11, RZ, RZ, -R11 ;  /* 0x000000ffff0b9224 */ /* 0x000fe200078e0a0b */
[----:B------:R-:W-:Y:S02]  /*0560*/  @!P5 LOP3.LUT R10, RZ, R5, RZ, 0x33, !PT ;  /* 0x00000005ff0ad212 */ /* 0x000fe400078e33ff */
[----:B------:R-:W-:-:S05]  /*0570*/  @!P0 LOP3.LUT R11, RZ, R3, RZ, 0x33, !PT ;  /* 0x00000003ff0b8212 */ /* 0x000fca00078e33ff */
[----:B------:R-:W-:Y:S02]  /*0580*/  IMAD R3, R10, R3, R11 ;  /* 0x000000030a037224 */ /* 0x000fe400078e020b */
[----:B--2---:R-:W-:-:S04]  /*0590*/  IMAD.WIDE R4, R0, 0x4, R8 ;  /* 0x0000000400047825 */ /* 0x004fc800078e0208 */
[----:B-1----:R-:W-:Y:S02]  /*05a0*/  IMAD.WIDE R2, R3, 0x4, R6 ;  /* 0x0000000403027825 */ /* 0x002fe400078e0206 */
[----:B0-----:R-:W2:Y:S01]  /*05b0*/  LDG.E R5, desc[UR4][R4.64] ;  /* 0x0000000404057981 */ /* 0x001ea2000c1e1900 */
[----:B------:R-:W0:Y:S03]  /*05c0*/  LDC.64 R6, c[0x0][0x390] ;  /* 0x0000e400ff067b82 */ /* 0x000e260000000a00 */
[----:B------:R-:W2:Y:S01]  /*05d0*/  LDG.E R2, desc[UR4][R2.64] ;  /* 0x0000000402027981 */ /* 0x000ea2000c1e1900 */
[----:B0-----:R-:W-:-:S04]  /*05e0*/  IMAD.WIDE R6, R0, 0x4, R6 ;  /* 0x0000000400067825 */ /* 0x001fc800078e0206 */
[----:B--2---:R-:W-:-:S05]  /*05f0*/  FMUL R9, R2, R5 ;  /* 0x0000000502097220 */ /* 0x004fca0000400000 */
[----:B------:R-:W-:Y:S01]  /*0600*/  STG.E desc[UR4][R6.64], R9 ;  /* 0x0000000906007986 */ /* 0x000fe2000c101904 */
[----:B------:R-:W-:Y:S05]  /*0610*/  EXIT ;  /* 0x000000000000794d */ /* 0x000fea0003800000 */
.L_x_11:
        /* <DEDUP_REMOVED lines=14> */
.L_x_43:


//--------------------- .text._Z19se_attention_kernelPKfPfiii --------------------------
	.section	.text._Z19se_attention_kernelPKfPfiii,"ax",@progbits
	.align	128
        .global         _Z19se_attention_kernelPKfPfiii
        .type           _Z19se_attention_kernelPKfPfiii,@function
        .size           _Z19se_attention_kernelPKfPfiii,(.L_x_40 - _Z19se_attention_kernelPKfPfiii)
        .other          _Z19se_attention_kernelPKfPfiii,@"STO_CUDA_ENTRY STV_DEFAULT"
_Z19se_attention_kernelPKfPfiii:
.text._Z19se_attention_kernelPKfPfiii:
[----:B------:R-:W-:Y:S01]  /*0000*/  LDC R1, c[0x0][0x37c] ;  /* 0x0000df00ff017b82 */ /* 0x000fe20000000800 */
[----:B------:R-:W0:Y:S07]  /*0010*/  S2R R0, SR_TID.X ;  /* 0x0000000000007919 */ /* 0x000e2e0000002100 */
[----:B------:R-:W0:Y:S01]  /*0020*/  S2UR UR6, SR_CTAID.X ;  /* 0x00000000000679c3 */ /* 0x000e220000002500 */
[----:B------:R-:W1:Y:S07]  /*0030*/  LDCU.64 UR4, c[0x0][0x390] ;  /* 0x00007200ff0477ac */ /* 0x000e6e0008000a00 */
[----:B------:R-:W0:Y:S01]  /*0040*/  LDC R3, c[0x0][0x360] ;  /* 0x0000d800ff037b82 */ /* 0x000e220000000800 */
[----:B-1----:R-:W-:Y:S01]  /*0050*/  UIMAD UR4, UR5, UR4, URZ ;  /* 0x00000004050472a4 */ /* 0x002fe2000f8e02ff */
[----:B0-----:R-:W-:-:S05]  /*0060*/  IMAD R3, R3, UR6, R0 ;  /* 0x0000000603037c24 */ /* 0x001fca000f8e0200 */
[----:B------:R-:W-:-:S13]  /*0070*/  ISETP.GE.AND P0, PT, R3, UR4, PT ;  /* 0x0000000403007c0c */ /* 0x000fda000bf06270 */
[----:B------:R-:W-:Y:S05]  /*0080*/  @P0 EXIT ;  /* 0x000000000000094d */ /* 0x000fea0003800000 */
[----:B------:R-:W0:Y:S01]  /*0090*/  LDC.64 R4, c[0x0][0x380] ;  /* 0x0000e000ff047b82 */ /* 0x000e220000000a00 */
[----:B------:R-:W1:Y:S01]  /*00a0*/  LDCU.64 UR4, c[0x0][0x358] ;  /* 0x00006b00ff0477ac */ /* 0x000e620008000a00 */
[----:B0-----:R-:W-:-:S06]  /*00b0*/  IMAD.WIDE R4, R3, 0x4, R4 ;  /* 0x0000000403047825 */ /* 0x001fcc00078e0204 */
[----:B-1----:R-:W2:Y:S01]  /*00c0*/  LDG.E R4, desc[UR4][R4.64] ;  /* 0x0000000404047981 */ /* 0x002ea2000c1e1900 */
[----:B------:R-:W-:Y:S01]  /*00d0*/  IMAD.MOV.U32 R7, RZ, RZ, 0x3bbb989d ;  /* 0x3bbb989dff077424 */ /* 0x000fe200078e00ff */
[----:B------:R-:W-:Y:S01]  /*00e0*/  BSSY.RECONVERGENT B0, `(.L_x_12) ;  /* 0x0000015000007945 */ /* 0x000fe20003800200 */
[----:B------:R-:W-:Y:S02]  /*00f0*/  IMAD.MOV.U32 R9, RZ, RZ, 0x437c0000 ;  /* 0x437c0000ff097424 */ /* 0x000fe400078e00ff */
[----:B--2---:R-:W-:-:S04]  /*0100*/  FFMA.SAT R0, R4, -R7, 0.5 ;  /* 0x3f00000004007423 */ /* 0x004fc80000002807 */
[----:B------:R-:W-:-:S04]  /*0110*/  FFMA.RM R0, R0, R9, 12582913 ;  /* 0x4b40000100007423 */ /* 0x000fc80000004009 */
[C---:B------:R-:W-:Y:S01]  /*0120*/  FADD R7, R0.reuse, -12583039 ;  /* 0xcb40007f00077421 */ /* 0x040fe20000000000 */
[----:B------:R-:W-:-:S03]  /*0130*/  SHF.L.U32 R0, R0, 0x17, RZ ;  /* 0x0000001700007819 */ /* 0x000fc600000006ff */
[----:B------:R-:W-:-:S04]  /*0140*/  FFMA R7, R4, -1.4426950216293334961, -R7 ;  /* 0xbfb8aa3b04077823 */ /* 0x000fc80000000807 */
[----:B------:R-:W-:-:S06]  /*0150*/  FFMA R7, R4, -1.925963033500011079e-08, R7 ;  /* 0xb2a5706004077823 */ /* 0x000fcc0000000007 */
[----:B------:R-:W0:Y:S02]  /*0160*/  MUFU.EX2 R7, R7 ;  /* 0x0000000700077308 */ /* 0x000e240000000800 */
[----:B0-----:R-:W-:-:S04]  /*0170*/  FFMA R0, R0, R7, 1 ;  /* 0x3f80000000007423 */ /* 0x001fc80000000007 */
[----:B------:R-:W-:-:S05]  /*0180*/  VIADD R2, R0, 0x1800000 ;  /* 0x0180000000027836 */ /* 0x000fca0000000000 */
[----:B------:R-:W-:-:S04]  /*0190*/  LOP3.LUT R2, R2, 0x7f800000, RZ, 0xc0, !PT ;  /* 0x7f80000002027812 */ /* 0x000fc800078ec0ff */
[----:B------:R-:W-:-:S13]  /*01a0*/  ISETP.GT.U32.AND P0, PT, R2, 0x1ffffff, PT ;  /* 0x01ffffff0200780c */ /* 0x000fda0003f04070 */
[----:B------:R-:W-:Y:S05]  /*01b0*/  @P0 BRA `(.L_x_13) ;  /* 0x00000000000c0947 */ /* 0x000fea0003800000 */
[----:B------:R-:W-:-:S07]  /*01c0*/  MOV R4, 0x1e0 ;  /* 0x000001e000047802 */ /* 0x000fce0000000f00 */
[----:B------:R-:W-:Y:S05]  /*01d0*/  CALL.REL.NOINC `($__internal_0_$__cuda_sm20_rcp_rn_f32_slowpath) ;  /* 0x0000000000287944 */ /* 0x000fea0003c00000 */
[----:B------:R-:W-:Y:S05]  /*01e0*/  BRA `(.L_x_14) ;  /* 0x0000000000107947 */ /* 0x000fea0003800000 */
.L_x_13:
[----:B------:R-:W0:Y:S02]  /*01f0*/  MUFU.RCP R7, R0 ;  /* 0x0000000000077308 */ /* 0x000e240000001000 */
[----:B0-----:R-:W-:-:S04]  /*0200*/  FFMA R2, R0, R7, -1 ;  /* 0xbf80000000027423 */ /* 0x001fc80000000007 */
[----:B------:R-:W-:-:S04]  /*0210*/  FADD.FTZ R2, -R2, -RZ ;  /* 0x800000ff02027221 */ /* 0x000fc80000010100 */
[----:B------:R-:W-:-:S07]  /*0220*/  FFMA R7, R7, R2, R7 ;  /* 0x0000000207077223 */ /* 0x000fce0000000007 */
.L_x_14:
[----:B------:R-:W-:Y:S05]  /*0230*/  BSYNC.RECONVERGENT B0 ;  /* 0x0000000000007941 */ /* 0x000fea0003800200 */
.L_x_12:
[----:B------:R-:W0:Y:S02]  /*0240*/  LDC.64 R4, c[0x0][0x388] ;  /* 0x0000e200ff047b82 */ /* 0x000e240000000a00 */
[----:B0-----:R-:W-:-:S05]  /*0250*/  IMAD.WIDE R2, R3, 0x4, R4 ;  /* 0x0000000403027825 */ /* 0x001fca00078e0204 */
[----:B------:R-:W-:Y:S01]  /*0260*/  STG.E desc[UR4][R2.64], R7 ;  /* 0x0000000702007986 */ /* 0x000fe2000c101904 */
[----:B------:R-:W-:Y:S05]  /*0270*/  EXIT ;  /* 0x000000000000794d */ /* 0x000fea0003800000 */
        .weak           $__internal_0_$__cuda_sm20_rcp_rn_f32_slowpath
        .type           $__internal_0_$__cuda_sm20_rcp_rn_f32_slowpath,@function
        .size           $__internal_0_$__cuda_sm20_rcp_rn_f32_slowpath,(.L_x_40 - $__internal_0_$__cuda_sm20_rcp_rn_f32_slowpath)
$__internal_0_$__cuda_sm20_rcp_rn_f32_slowpath:
[----:B------:R-:W-:Y:S01]  /*0280*/  IMAD.SHL.U32 R2, R0, 0x2, RZ ;  /* 0x0000000200027824 */ /* 0x000fe200078e00ff */
[----:B------:R-:W-:Y:S04]  /*0290*/  BSSY.RECONVERGENT B1, `(.L_x_15) ;  /* 0x0000030000017945 */ /* 0x000fe80003800200 */
[----:B------:R-:W-:-:S04]  /*02a0*/  SHF.R.U32.HI R2, RZ, 0x18, R2 ;  /* 0x00000018ff027819 */ /* 0x000fc80000011602 */
[----:B------:R-:W-:-:S13]  /*02b0*/  ISETP.NE.U32.AND P0, PT, R2, RZ, PT ;  /* 0x000000ff0200720c */ /* 0x000fda0003f05070 */
[----:B------:R-:W-:Y:S05]  /*02c0*/  @P0 BRA `(.L_x_16) ;  /* 0x0000000000280947 */ /* 0x000fea0003800000 */
[----:B------:R-:W-:-:S04]  /*02d0*/  SHF.L.U32 R2, R0, 0x1, RZ ;  /* 0x0000000100027819 */ /* 0x000fc800000006ff */
[----:B------:R-:W-:-:S13]  /*02e0*/  ISETP.NE.AND P0, PT, R2, RZ, PT ;  /* 0x000000ff0200720c */ /* 0x000fda0003f05270 */
[----:B------:R-:W-:Y:S01]  /*02f0*/  @P0 FFMA R6, R0, 1.84467440737095516160e+19, RZ ;  /* 0x5f80000000060823 */ /* 0x000fe200000000ff */
[----:B------:R-:W-:Y:S08]  /*0300*/  @!P0 MUFU.RCP R5, R0 ;  /* 0x0000000000058308 */ /* 0x000ff00000001000 */
[----:B------:R-:W0:Y:S02]  /*0310*/  @P0 MUFU.RCP R7, R6 ;  /* 0x0000000600070308 */ /* 0x000e240000001000 */
[----:B0-----:R-:W-:-:S04]  /*0320*/  @P0 FFMA R2, R6, R7, -1 ;  /* 0xbf80000006020423 */ /* 0x001fc80000000007 */
[----:B------:R-:W-:-:S04]  /*0330*/  @P0 FADD.FTZ R2, -R2, -RZ ;  /* 0x800000ff02020221 */ /* 0x000fc80000010100 */
[----:B------:R-:W-:-:S04]  /*0340*/  @P0 FFMA R2, R7, R2, R7 ;  /* 0x0000000207020223 */ /* 0x000fc80000000007 */
[----:B------:R-:W-:Y:S01]  /*0350*/  @P0 FFMA R5, R2, 1.84467440737095516160e+19, RZ ;  /* 0x5f80000002050823 */ /* 0x000fe200000000ff */
[----:B------:R-:W-:Y:S06]  /*0360*/  BRA `(.L_x_17) ;  /* 0x0000000000887947 */ /* 0x000fec0003800000 */
.L_x_16:
[----:B------:R-:W-:-:S05]  /*0370*/  VIADD R5, R2, 0xffffff03 ;  /* 0xffffff0302057836 */ /* 0x000fca0000000000 */
[----:B------:R-:W-:-:S13]  /*0380*/  ISETP.GT.U32.AND P0, PT, R5, 0x1, PT ;  /* 0x000000010500780c */ /* 0x000fda0003f04070 */
[----:B------:R-:W-:Y:S05]  /*0390*/  @P0 BRA `(.L_x_18) ;  /* 0x0000000000780947 */ /* 0x000fea0003800000 */
[----:B------:R-:W-:Y:S01]  /*03a0*/  LOP3.LUT R6, R0, 0x7fffff, RZ, 0xc0, !PT ;  /* 0x007fffff00067812 */ /* 0x000fe200078ec0ff */
[----:B------:R-:W-:-:S03]  /*03b0*/  IMAD.MOV.U32 R10, RZ, RZ, 0x3 ;  /* 0x00000003ff0a7424 */ /* 0x000fc600078e00ff */
[----:B------:R-:W-:Y:S02]  /*03c0*/  LOP3.LUT R6, R6, 0x3f800000, RZ, 0xfc, !PT ;  /* 0x3f80000006067812 */ /* 0x000fe400078efcff */
[----:B------:R-:W-:Y:S02]  /*03d0*/  SHF.L.U32 R11, R10, R5, RZ ;  /* 0x000000050a0b7219 */ /* 0x000fe400000006ff */
[----:B------:R-:W0:Y:S02]  /*03e0*/  MUFU.RCP R7, R6 ;  /* 0x0000000600077308 */ /* 0x000e240000001000 */
[----:B0-----:R-:W-:-:S04]  /*03f0*/  FFMA R8, R6, R7, -1 ;  /* 0xbf80000006087423 */ /* 0x001fc80000000007 */
[----:B------:R-:W-:-:S04]  /*0400*/  FADD.FTZ R8, -R8, -RZ ;  /* 0x800000ff08087221 */ /* 0x000fc80000010100 */
[CCC-:B------:R-:W-:Y:S01]  /*0410*/  FFMA.RM R9, R7.reuse, R8.reuse, R7.reuse ;  /* 0x0000000807097223 */ /* 0x1c0fe20000004007 */
[----:B------:R-:W-:-:S04]  /*0420*/  FFMA.RP R8, R7, R8, R7 ;  /* 0x0000000807087223 */ /* 0x000fc80000008007 */
[C---:B------:R-:W-:Y:S02]  /*0430*/  LOP3.LUT R7, R9.reuse, 0x7fffff, RZ, 0xc0, !PT ;  /* 0x007fffff09077812 */ /* 0x040fe400078ec0ff */
[----:B------:R-:W-:Y:S02]  /*0440*/  FSETP.NEU.FTZ.AND P0, PT, R9, R8, PT ;  /* 0x000000080900720b */ /* 0x000fe40003f1d000 */
[----:B------:R-:W-:Y:S02]  /*0450*/  LOP3.LUT R8, R7, 0x800000, RZ, 0xfc, !PT ;  /* 0x0080000007087812 */ /* 0x000fe400078efcff */
[----:B------:R-:W-:Y:S02]  /*0460*/  SEL R7, RZ, 0xffffffff, !P0 ;  /* 0xffffffffff077807 */ /* 0x000fe40004000000 */
[----:B------:R-:W-:Y:S02]  /*0470*/  LOP3.LUT R6, R11, R8, RZ, 0xc0, !PT ;  /* 0x000000080b067212 */ /* 0x000fe400078ec0ff */
[----:B------:R-:W-:-:S02]  /*0480*/  IADD3 R7, PT, PT, -R7, RZ, RZ ;  /* 0x000000ff07077210 */ /* 0x000fc40007ffe1ff */
[-C--:B------:R-:W-:Y:S02]  /*0490*/  SHF.R.U32.HI R6, RZ, R5.reuse, R6 ;  /* 0x00000005ff067219 */ /* 0x080fe40000011606 */
[----:B------:R-:W-:Y:S02]  /*04a0*/  LOP3.LUT P1, RZ, R7, R5, R8, 0xf8, !PT ;  /* 0x0000000507ff7212 */ /* 0x000fe4000782f808 */
[C---:B------:R-:W-:Y:S02]  /*04b0*/  LOP3.LUT P0, RZ, R6.reuse, 0x1, RZ, 0xc0, !PT ;  /* 0x0000000106ff7812 */ /* 0x040fe4000780c0ff */
[----:B------:R-:W-:-:S04]  /*04c0*/  LOP3.LUT P2, RZ, R6, 0x2, RZ, 0xc0, !PT ;  /* 0x0000000206ff7812 */ /* 0x000fc8000784c0ff */
[----:B------:R-:W-:Y:S02]  /*04d0*/  PLOP3.LUT P0, PT, P0, P1, P2, 0xe0, 0x0 ;  /* 0x000000000000781c */ /* 0x000fe40000703c20 */
[----:B------:R-:W-:Y:S02]  /*04e0*/  LOP3.LUT P1, RZ, R0, 0x7fffff, RZ, 0xc0, !PT ;  /* 0x007fffff00ff7812 */ /* 0x000fe4000782c0ff */
[----:B------:R-:W-:-:S05]  /*04f0*/  SEL R5, RZ, 0x1, !P0 ;  /* 0x00000001ff057807 */ /* 0x000fca0004000000 */
[----:B------:R-:W-:-:S05]  /*0500*/  IMAD.MOV R5, RZ, RZ, -R5 ;  /* 0x000000ffff057224 */ /* 0x000fca00078e0a05 */
[----:B------:R-:W-:Y:S02]  /*0510*/  ISETP.GE.AND P0, PT, R5, RZ, PT ;  /* 0x000000ff0500720c */ /* 0x000fe40003f06270 */
[----:B------:R-:W-:-:S04]  /*0520*/  IADD3 R5, PT, PT, R2, -0xfc, RZ ;  /* 0xffffff0402057810 */ /* 0x000fc80007ffe0ff */
[----:B------:R-:W-:-:S07]  /*0530*/  SHF.R.U32.HI R5, RZ, R5, R8 ;  /* 0x00000005ff057219 */ /* 0x000fce0000011608 */
[----:B------:R-:W-:-:S05]  /*0540*/  @!P0 VIADD R5, R5, 0x1 ;  /* 0x0000000105058836 */ /* 0x000fca0000000000 */
[----:B------:R-:W-:-:S04]  /*0550*/  @!P1 SHF.L.U32 R5, R5, 0x1, RZ ;  /* 0x0000000105059819 */ /* 0x000fc800000006ff */
[----:B------:R-:W-:Y:S01]  /*0560*/  LOP3.LUT R5, R5, 0x80000000, R0, 0xf8, !PT ;  /* 0x8000000005057812 */ /* 0x000fe200078ef800 */
[----:B------:R-:W-:Y:S06]  /*0570*/  BRA `(.L_x_17) ;  /* 0x0000000000047947 */ /* 0x000fec0003800000 */
.L_x_18:
[----:B------:R0:W1:Y:S02]  /*0580*/  MUFU.RCP R5, R0 ;  /* 0x0000000000057308 */ /* 0x0000640000001000 */
.L_x_17:
[----:B------:R-:W-:Y:S05]  /*0590*/  BSYNC.RECONVERGENT B1 ;  /* 0x0000000000017941 */ /* 0x000fea0003800200 */
.L_x_15:
[----:B-1----:R-:W-:Y:S02]  /*05a0*/  IMAD.MOV.U32 R7, RZ, RZ, R5 ;  /* 0x000000ffff077224 */ /* 0x002fe400078e0005 */
[----:B------:R-:W-:-:S04]  /*05b0*/  HFMA2 R5, -RZ, RZ, 0, 0 ;  /* 0x00000000ff057431 */ /* 0x000fc800000001ff */
[----:B0-----:R-:W-:Y:S05]  /*05c0*/  RET.REL.NODEC R4 `(_Z19se_attention_kernelPKfPfiii) ;  /* 0xfffffff8048c7950 */ /* 0x001fea0003c3ffff */
.L_x_19:
        /* <DEDUP_REMOVED lines=11> */
.L_x_40:


//--------------------- .text._Z22global_avg_pool_kernelPKfPfiiii --------------------------
	.section	.text._Z22global_avg_pool_kernelPKfPfiiii,"ax",@progbits
	.align	128
        .global         _Z22global_avg_pool_kernelPKfPfiiii
        .type           _Z22global_avg_pool_kernelPKfPfiiii,@function
        .size           _Z22global_avg_pool_kernelPKfPfiiii,(.L_x_41 - _Z22global_avg_pool_kernelPKfPfiiii)
        .other          _Z22global_avg_pool_kernelPKfPfiiii,@"STO_CUDA_ENTRY STV_DEFAULT"
_Z22global_avg_pool_kernelPKfPfiiii:
.text._Z22global_avg_pool_kernelPKfPfiiii:
        /* <DEDUP_REMOVED lines=9> */
[----:B------:R-:W0:Y:S01]  /*0090*/  LDCU.64 UR4, c[0x0][0x398] ;  /* 0x00007300ff0477ac */ /* 0x000e220008000a00 */
[----:B------:R-:W-:Y:S01]  /*00a0*/  HFMA2 R3, -RZ, RZ, 0, 0 ;  /* 0x00000000ff037431 */ /* 0x000fe200000001ff */
[----:B------:R-:W1:Y:S01]  /*00b0*/  LDCU.64 UR10, c[0x0][0x358] ;  /* 0x00006b00ff0a77ac */ /* 0x000e620008000a00 */
[----:B0-----:R-:W-:-:S04]  /*00c0*/  UIMAD UR5, UR5, UR4, URZ ;  /* 0x00000004050572a4 */ /* 0x001fc8000f8e02ff */
[----:B------:R-:W-:-:S09]  /*00d0*/  UISETP.GE.AND UP0, UPT, UR5, 0x1, UPT ;  /* 0x000000010500788c */ /* 0x000fd2000bf06270 */
[----:B-1----:R-:W-:Y:S05]  /*00e0*/  BRA.U !UP0, `(.L_x_20) ;  /* 0x0000000508a87547 */ /* 0x002fea000b800000 */
[----:B------:R-:W-:Y:S02]  /*00f0*/  UISETP.GE.U32.AND UP1, UPT, UR5, 0x10, UPT ;  /* 0x000000100500788c */ /* 0x000fe4000bf26070 */
[----:B------:R-:W-:Y:S01]  /*0100*/  IMAD R0, R2, UR5, RZ ;  /* 0x0000000502007c24 */ /* 0x000fe2000f8e02ff */
[----:B------:R-:W-:Y:S01]  /*0110*/  ULOP3.LUT UR8, UR5, 0xf, URZ, 0xc0, !UPT ;  /* 0x0000000f05087892 */ /* 0x000fe2000f8ec0ff */
[----:B------:R-:W-:Y:S01]  /*0120*/  IMAD.MOV.U32 R3, RZ, RZ, RZ ;  /* 0x000000ffff037224 */ /* 0x000fe200078e00ff */
[----:B------:R-:W-:Y:S02]  /*0130*/  UMOV UR4, URZ ;  /* 0x000000ff00047c82 */ /* 0x000fe40008000000 */
[----:B------:R-:W-:Y:S02]  /*0140*/  UISETP.NE.AND UP0, UPT, UR8, URZ, UPT ;  /* 0x000000ff0800728c */ /* 0x000fe4000bf05270 */
[----:B------:R-:W-:Y:S09]  /*0150*/  BRA.U !UP1, `(.L_x_21) ;  /* 0x0000000109b87547 */ /* 0x000ff2000b800000 */
[----:B------:R-:W0:Y:S01]  /*0160*/  LDCU.64 UR6, c[0x0][0x380] ;  /* 0x00007000ff0677ac */ /* 0x000e220008000a00 */
[----:B------:R-:W-:Y:S01]  /*0170*/  MOV R3, RZ ;  /* 0x000000ff00037202 */ /* 0x000fe20000000f00 */
[----:B------:R-:W-:Y:S01]  /*0180*/  IMAD.MOV.U32 R6, RZ, RZ, R0 ;  /* 0x000000ffff067224 */ /* 0x000fe200078e0000 */
[----:B------:R-:W-:-:S04]  /*0190*/  ULOP3.LUT UR4, UR5, 0x7ffffff0, URZ, 0xc0, !UPT ;  /* 0x7ffffff005047892 */ /* 0x000fc8000f8ec0ff */
[----:B------:R-:W-:Y:S02]  /*01a0*/  UIADD3 UR9, UPT, UPT, -UR4, URZ, URZ ;  /* 0x000000ff04097290 */ /* 0x000fe4000fffe1ff */
[----:B0-----:R-:W-:-:S04]  /*01b0*/  UIADD3 UR6, UP1, UPT, UR6, 0x20, URZ ;  /* 0x0000002006067890 */ /* 0x001fc8000ff3e0ff */
[----:B------:R-:W-:-:S12]  /*01c0*/  UIADD3.X UR7, UPT, UPT, URZ, UR7, URZ, UP1, !UPT ;  /* 0x00000007ff077290 */ /* 0x000fd80008ffe4ff */
.L_x_22:
[----:B------:R-:W-:Y:S01]  /*01d0*/  MOV R4, UR6 ;  /* 0x0000000600047c02 */ /* 0x000fe20008000f00 */
[----:B------:R-:W-:-:S04]  /*01e0*/  IMAD.U32 R5, RZ, RZ, UR7 ;  /* 0x00000007ff057e24 */ /* 0x000fc8000f8e00ff */
[----:B------:R-:W-:-:S05]  /*01f0*/  IMAD.WIDE R4, R6, 0x4, R4 ;  /* 0x0000000406047825 */ /* 0x000fca00078e0204 */
[----:B------:R-:W2:Y:S04]  /*0200*/  LDG.E R16, desc[UR10][R4.64+-0x20] ;  /* 0xffffe00a04107981 */ /* 0x000ea8000c1e1900 */
[----:B------:R-:W3:Y:S04]  /*0210*/  LDG.E R15, desc[UR10][R4.64+-0x1c] ;  /* 0xffffe40a040f7981 */ /* 0x000ee8000c1e1900 */
[----:B------:R-:W4:Y:S04]  /*0220*/  LDG.E R18, desc[UR10][R4.64+-0x18] ;  /* 0xffffe80a04127981 */ /* 0x000f28000c1e1900 */
[----:B------:R-:W5:Y:S04]  /*0230*/  LDG.E R20, desc[UR10][R4.64+-0x14] ;  /* 0xffffec0a04147981 */ /* 0x000f68000c1e1900 */
        /* <DEDUP_REMOVED lines=11> */
[----:B------:R-:W5:Y:S01]  /*02f0*/  LDG.E R14, desc[UR10][R4.64+0x1c] ;  /* 0x00001c0a040e7981 */ /* 0x000f62000c1e1900 */
[----:B------:R-:W-:Y:S01]  /*0300*/  UIADD3 UR9, UPT, UPT, UR9, 0x10, URZ ;  /* 0x0000001009097890 */ /* 0x000fe2000fffe0ff */
[----:B------:R-:W-:-:S03]  /*0310*/  IADD3 R6, PT, PT, R6, 0x10, RZ ;  /* 0x0000001006067810 */ /* 0x000fc60007ffe0ff */
[----:B------:R-:W-:Y:S01]  /*0320*/  UISETP.NE.AND UP1, UPT, UR9, URZ, UPT ;  /* 0x000000ff0900728c */ /* 0x000fe2000bf25270 */
[----:B--2---:R-:W-:-:S04]  /*0330*/  FADD R16, R16, R3 ;  /* 0x0000000310107221 */ /* 0x004fc80000000000 */
[----:B---3--:R-:W-:-:S04]  /*0340*/  FADD R15, R16, R15 ;  /* 0x0000000f100f7221 */ /* 0x008fc80000000000 */
[----:B----4-:R-:W-:-:S04]  /*0350*/  FADD R15, R15, R18 ;  /* 0x000000120f0f7221 */ /* 0x010fc80000000000 */
[----:B-----5:R-:W-:-:S04]  /*0360*/  FADD R15, R15, R20 ;  /* 0x000000140f0f7221 */ /* 0x020fc80000000000 */
[----:B------:R-:W-:-:S04]  /*0370*/  FADD R15, R15, R22 ;  /* 0x000000160f0f7221 */ /* 0x000fc80000000000 */
        /* <DEDUP_REMOVED lines=10> */
[----:B------:R-:W-:Y:S01]  /*0420*/  FADD R3, R7, R14 ;  /* 0x0000000e07037221 */ /* 0x000fe20000000000 */
[----:B------:R-:W-:Y:S06]  /*0430*/  BRA.U UP1, `(.L_x_22) ;  /* 0xfffffffd01647547 */ /* 0x000fec000b83ffff */
.L_x_21:
[----:B------:R-:W-:Y:S05]  /*0440*/  BRA.U !UP0, `(.L_x_20) ;  /* 0x0000000108d07547 */ /* 0x000fea000b800000 */
[----:B------:R-:W-:Y:S02]  /*0450*/  UISETP.GE.U32.AND UP0, UPT, UR8, 0x8, UPT ;  /* 0x000000080800788c */ /* 0x000fe4000bf06070 */
[----:B------:R-:W-:-:S04]  /*0460*/  ULOP3.LUT UR7, UR5, 0x7, URZ, 0xc0, !UPT ;  /* 0x0000000705077892 */ /* 0x000fc8000f8ec0ff */
[----:B------:R-:W-:-:S03]  /*0470*/  UISETP.NE.AND UP1, UPT, UR7, URZ, UPT ;  /* 0x000000ff0700728c */ /* 0x000fc6000bf25270 */
[----:B------:R-:W-:Y:S08]  /*0480*/  BRA.U !UP0, `(.L_x_23) ;  /* 0x0000000108507547 */ /* 0x000ff0000b800000 */
[----:B------:R-:W0:Y:S01]  /*0490*/  LDC.64 R4, c[0x0][0x380] ;  /* 0x0000e000ff047b82 */ /* 0x000e220000000a00 */
[----:B------:R-:W-:-:S04]  /*04a0*/  VIADD R7, R0, UR4 ;  /* 0x0000000400077c36 */ /* 0x000fc80008000000 */
[----:B0-----:R-:W-:-:S05]  /*04b0*/  IMAD.WIDE R4, R7, 0x4, R4 ;  /* 0x0000000407047825 */ /* 0x001fca00078e0204 */
[----:B------:R-:W2:Y:S04]  /*04c0*/  LDG.E R6, desc[UR10][R4.64] ;  /* 0x0000000a04067981 */ /* 0x000ea8000c1e1900 */
[----:B------:R-:W3:Y:S04]  /*04d0*/  LDG.E R7, desc[UR10][R4.64+0x4] ;  /* 0x0000040a04077981 */ /* 0x000ee8000c1e1900 */
[----:B------:R-:W4:Y:S04]  /*04e0*/  LDG.E R9, desc[UR10][R4.64+0x8] ;  /* 0x0000080a04097981 */ /* 0x000f28000c1e1900 */
[----:B------:R-:W5:Y:S04]  /*04f0*/  LDG.E R11, desc[UR10][R4.64+0xc] ;  /* 0x00000c0a040b7981 */ /* 0x000f68000c1e1900 */
[----:B------:R-:W5:Y:S04]  /*0500*/  LDG.E R13, desc[UR10][R4.64+0x10] ;  /* 0x0000100a040d7981 */ /* 0x000f68000c1e1900 */
[----:B------:R-:W5:Y:S04]  /*0510*/  LDG.E R15, desc[UR10][R4.64+0x14] ;  /* 0x0000140a040f7981 */ /* 0x000f68000c1e1900 */
[----:B------:R-:W5:Y:S04]  /*0520*/  LDG.E R17, desc[UR10][R4.64+0x18] ;  /* 0x0000180a04117981 */ /* 0x000f68000c1e1900 */
[----:B------:R-:W5:Y:S01]  /*0530*/  LDG.E R19, desc[UR10][R4.64+0x1c] ;  /* 0x00001c0a04137981 */ /* 0x000f62000c1e1900 */
[----:B------:R-:W-:Y:S01]  /*0540*/  UIADD3 UR4, UPT, UPT, UR4, 0x8, URZ ;  /* 0x0000000804047890 */ /* 0x000fe2000fffe0ff */
[----:B--2---:R-:W-:-:S04]  /*0550*/  FADD R6, R3, R6 ;  /* 0x0000000603067221 */ /* 0x004fc80000000000 */
[----:B---3--:R-:W-:-:S04]  /*0560*/  FADD R6, R6, R7 ;  /* 0x0000000706067221 */ /* 0x008fc80000000000 */
[----:B----4-:R-:W-:-:S04]  /*0570*/  FADD R6, R6, R9 ;  /* 0x0000000906067221 */ /* 0x010fc80000000000 */
[----:B-----5:R-:W-:-:S04]  /*0580*/  FADD R6, R6, R11 ;  /* 0x0000000b06067221 */ /* 0x020fc80000000000 */
[----:B------:R-:W-:-:S04]  /*0590*/  FADD R6, R6, R13 ;  /* 0x0000000d06067221 */ /* 0x000fc80000000000 */
[----:B------:R-:W-:-:S04]  /*05a0*/  FADD R6, R6, R15 ;  /* 0x0000000f06067221 */ /* 0x000fc80000000000 */
[----:B------:R-:W-:-:S04]  /*05b0*/  FADD R6, R6, R17 ;  /* 0x0000001106067221 */ /* 0x000fc80000000000 */
[----:B------:R-:W-:-:S07]  /*05c0*/  FADD R3, R6, R19 ;  /* 0x0000001306037221 */ /* 0x000fce0000000000 */
.L_x_23:
[----:B------:R-:W-:Y:S05]  /*05d0*/  BRA.U !UP1, `(.L_x_20) ;  /* 0x00000001096c7547 */ /* 0x000fea000b800000 */
[----:B------:R-:W-:Y:S02]  /*05e0*/  UISETP.GE.U32.AND UP0, UPT, UR7, 0x4, UPT ;  /* 0x000000040700788c */ /* 0x000fe4000bf06070 */
[----:B------:R-:W-:-:S04]  /*05f0*/  ULOP3.LUT UR6, UR5, 0x3, URZ, 0xc0, !UPT ;  /* 0x0000000305067892 */ /* 0x000fc8000f8ec0ff */
[----:B------:R-:W-:-:S03]  /*0600*/  UISETP.NE.AND UP1, UPT, UR6, URZ, UPT ;  /* 0x000000ff0600728c */ /* 0x000fc6000bf25270 */
[----:B------:R-:W-:Y:S08]  /*0610*/  BRA.U !UP0, `(.L_x_24) ;  /* 0x0000000108307547 */ /* 0x000ff0000b800000 */
[----:B------:R-:W0:Y:S01]  /*0620*/  LDC.64 R4, c[0x0][0x380] ;  /* 0x0000e000ff047b82 */ /* 0x000e220000000a00 */
[----:B------:R-:W-:-:S05]  /*0630*/  IADD3 R7, PT, PT, R0, UR4, RZ ;  /* 0x0000000400077c10 */ /* 0x000fca000fffe0ff */
[----:B0-----:R-:W-:-:S05]  /*0640*/  IMAD.WIDE R4, R7, 0x4, R4 ;  /* 0x0000000407047825 */ /* 0x001fca00078e0204 */
[----:B------:R-:W2:Y:S04]  /*0650*/  LDG.E R6, desc[UR10][R4.64] ;  /* 0x0000000a04067981 */ /* 0x000ea8000c1e1900 */
[----:B------:R-:W3:Y:S04]  /*0660*/  LDG.E R7, desc[UR10][R4.64+0x4] ;  /* 0x0000040a04077981 */ /* 0x000ee8000c1e1900 */
[----:B------:R-:W4:Y:S04]  /*0670*/  LDG.E R9, desc[UR10][R4.64+0x8] ;  /* 0x0000080a04097981 */ /* 0x000f28000c1e1900 */
[----:B------:R-:W5:Y:S01]  /*0680*/  LDG.E R11, desc[UR10][R4.64+0xc] ;  /* 0x00000c0a040b7981 */ /* 0x000f62000c1e1900 */
[----:B------:R-:W-:Y:S01]  /*0690*/  UIADD3 UR4, UPT, UPT, UR4, 0x4, URZ ;  /* 0x0000000404047890 */ /* 0x000fe2000fffe0ff */
[----:B--2---:R-:W-:-:S04]  /*06a0*/  FADD R6, R3, R6 ;  /* 0x0000000603067221 */ /* 0x004fc80000000000 */
[----:B---3--:R-:W-:-:S04]  /*06b0*/  FADD R6, R6, R7 ;  /* 0x0000000706067221 */ /* 0x008fc80000000000 */
[----:B----4-:R-:W-:-:S04]  /*06c0*/  FADD R6, R6, R9 ;  /* 0x0000000906067221 */ /* 0x010fc80000000000 */
[----:B-----5:R-:W-:-:S07]  /*06d0*/  FADD R3, R6, R11 ;  /* 0x0000000b06037221 */ /* 0x020fce0000000000 */
.L_x_24:
[----:B------:R-:W-:Y:S05]  /*06e0*/  BRA.U !UP1, `(.L_x_20) ;  /* 0x0000000109287547 */ /* 0x000fea000b800000 */
[----:B------:R-:W0:Y:S01]  /*06f0*/  LDC.64 R6, c[0x0][0x380] ;  /* 0x0000e000ff067b82 */ /* 0x000e220000000a00 */
[----:B------:R-:W-:Y:S01]  /*0700*/  VIADD R9, R0, UR4 ;  /* 0x0000000400097c36 */ /* 0x000fe20008000000 */
[----:B------:R-:W-:-:S12]  /*0710*/  UIADD3 UR6, UPT, UPT, -UR6, URZ, URZ ;  /* 0x000000ff06067290 */ /* 0x000fd8000fffe1ff */
.L_x_25:
[----:B0-----:R-:W-:-:S06]  /*0720*/  IMAD.WIDE R4, R9, 0x4, R6 ;  /* 0x0000000409047825 */ /* 0x001fcc00078e0206 */
[----:B------:R-:W2:Y:S01]  /*0730*/  LDG.E R4, desc[UR10][R4.64] ;  /* 0x0000000a04047981 */ /* 0x000ea2000c1e1900 */
[----:B------:R-:W-:Y:S01]  /*0740*/  UIADD3 UR6, UPT, UPT, UR6, 0x1, URZ ;  /* 0x0000000106067890 */ /* 0x000fe2000fffe0ff */
[----:B------:R-:W-:-:S03]  /*0750*/  IADD3 R9, PT, PT, R9, 0x1, RZ ;  /* 0x0000000109097810 */ /* 0x000fc60007ffe0ff */
[----:B------:R-:W-:Y:S01]  /*0760*/  UISETP.NE.AND UP0, UPT, UR6, URZ, UPT ;  /* 0x000000ff0600728c */ /* 0x000fe2000bf05270 */
[----:B--2---:R-:W-:-:S08]  /*0770*/  FADD R3, R4, R3 ;  /* 0x0000000304037221 */ /* 0x004fd00000000000 */
[----:B------:R-:W-:Y:S05]  /*0780*/  BRA.U UP0, `(.L_x_25) ;  /* 0xfffffffd00e47547 */ /* 0x000fea000b83ffff */
.L_x_20:
[----:B------:R-:W-:Y:S01]  /*0790*/  I2FP.F32.S32 R6, UR5 ;  /* 0x0000000500067c45 */ /* 0x000fe20008201400 */
[----:B------:R-:W-:Y:S03]  /*07a0*/  BSSY.RECONVERGENT B0, `(.L_x_26) ;  /* 0x000000c000007945 */ /* 0x000fe60003800200 */
[----:B------:R-:W0:Y:S08]  /*07b0*/  MUFU.RCP R5, R6 ;  /* 0x0000000600057308 */ /* 0x000e300000001000 */
[----:B------:R-:W1:Y:S01]  /*07c0*/  FCHK P0, R3, R6 ;  /* 0x0000000603007302 */ /* 0x000e620000000000 */
[----:B0-----:R-:W-:-:S04]  /*07d0*/  FFMA R0, -R6, R5, 1 ;  /* 0x3f80000006007423 */ /* 0x001fc80000000105 */
[----:B------:R-:W-:-:S04]  /*07e0*/  FFMA R0, R5, R0, R5 ;  /* 0x0000000005007223 */ /* 0x000fc80000000005 */
[----:B------:R-:W-:-:S04]  /*07f0*/  FFMA R5, R0, R3, RZ ;  /* 0x0000000300057223 */ /* 0x000fc800000000ff */
[----:B------:R-:W-:-:S04]  /*0800*/  FFMA R4, -R6, R5, R3 ;  /* 0x0000000506047223 */ /* 0x000fc80000000103 */
[----:B------:R-:W-:Y:S01]  /*0810*/  FFMA R7, R0, R4, R5 ;  /* 0x0000000400077223 */ /* 0x000fe20000000005 */
[----:B-1----:R-:W-:Y:S06]  /*0820*/  @!P0 BRA `(.L_x_27) ;  /* 0x00000000000c8947 */ /* 0x002fec0003800000 */
[----:B------:R-:W-:-:S07]  /*0830*/  MOV R4, 0x850 ;  /* 0x0000085000047802 */ /* 0x000fce0000000f00 */
[----:B------:R-:W-:Y:S05]  /*0840*/  CALL.REL.NOINC `($__internal_1_$__cuda_sm3x_div_rn_noftz_f32_slowpath) ;  /* 0x0000000000187944 */ /* 0x000fea0003c00000 */
[----:B------:R-:W-:-:S07]  /*0850*/  IMAD.MOV.U32 R7, RZ, RZ, R0 ;  /* 0x000000ffff077224 */ /* 0x000fce00078e0000 */
.L_x_27:
[----:B------:R-:W-:Y:S05]  /*0860*/  BSYNC.RECONVERGENT B0 ;  /* 0x0000000000007941 */ /* 0x000fea0003800200 */
.L_x_26:
[----:B------:R-:W0:Y:S02]  /*0870*/  LDC.64 R4, c[0x0][0x388] ;  /* 0x0000e200ff047b82 */ /* 0x000e240000000a00 */
[----:B0-----:R-:W-:-:S05]  /*0880*/  IMAD.WIDE R2, R2, 0x4, R4 ;  /* 0x0000000402027825 */ /* 0x001fca00078e0204 */
[----:B------:R-:W-:Y:S01]  /*0890*/  STG.E desc[UR10][R2.64], R7 ;  /* 0x0000000702007986 */ /* 0x000fe2000c10190a */
[----:B------:R-:W-:Y:S05]  /*08a0*/  EXIT ;  /* 0x000000000000794d */ /* 0x000fea0003800000 */
        .weak           $__internal_1_$__cuda_sm3x_div_rn_noftz_f32_slowpath
        .type           $__internal_1_$__cuda_sm3x_div_rn_noftz_f32_slowpath,@function
        .size           $__internal_1_$__cuda_sm3x_div_rn_noftz_f32_slowpath,(.L_x_41 - $__internal_1_$__cuda_sm3x_div_rn_noftz_f32_slowpath)
$__internal_1_$__cuda_sm3x_div_rn_noftz_f32_slowpath:
[----:B------:R-:W-:Y:S01]  /*08b0*/  SHF.R.U32.HI R5, RZ, 0x17, R6 ;  /* 0x00000017ff057819 */ /* 0x000fe20000011606 */
[----:B------:R-:W-:Y:S01]  /*08c0*/  BSSY.RECONVERGENT B1, `(.L_x_28) ;  /* 0x0000063000017945 */ /* 0x000fe20003800200 */
[----:B------:R-:W-:Y:S02]  /*08d0*/  SHF.R.U32.HI R0, RZ, 0x17, R3 ;  /* 0x00000017ff007819 */ /* 0x000fe40000011603 */
[----:B------:R-:W-:Y:S02]  /*08e0*/  LOP3.LUT R5, R5, 0xff, RZ, 0xc0, !PT ;  /* 0x000000ff05057812 */ /* 0x000fe400078ec0ff */
[----:B------:R-:W-:Y:S02]  /*08f0*/  LOP3.LUT R10, R0, 0xff, RZ, 0xc0, !PT ;  /* 0x000000ff000a7812 */ /* 0x000fe400078ec0ff */
[----:B------:R-:W-:-:S03]  /*0900*/  IADD3 R8, PT, PT, R5, -0x1, RZ ;  /* 0xffffffff05087810 */ /* 0x000fc60007ffe0ff */
[----:B------:R-:W-:Y:S01]  /*0910*/  VIADD R9, R10, 0xffffffff ;  /* 0xffffffff0a097836 */ /* 0x000fe20000000000 */
[----:B------:R-:W-:-:S04]  /*0920*/  ISETP.GT.U32.AND P0, PT, R8, 0xfd, PT ;  /* 0x000000fd0800780c */ /* 0x000fc80003f04070 */
[----:B------:R-:W-:-:S13]  /*0930*/  ISETP.GT.U32.OR P0, PT, R9, 0xfd, P0 ;  /* 0x000000fd0900780c */ /* 0x000fda0000704470 */
[----:B------:R-:W-:Y:S01]  /*0940*/  @!P0 MOV R7, RZ ;  /* 0x000000ff00078202 */ /* 0x000fe20000000f00 */
[----:B------:R-:W-:Y:S06]  /*0950*/  @!P0 BRA `(.L_x_29) ;  /* 0x0000000000608947 */ /* 0x000fec0003800000 */
[----:B------:R-:W-:Y:S01]  /*0960*/  FSETP.GTU.FTZ.AND P0, PT, |R3|, +INF , PT ;  /* 0x7f8000000300780b */ /* 0x000fe20003f1c200 */
[----:B------:R-:W-:Y:S01]  /*0970*/  IMAD.MOV.U32 R0, RZ, RZ, R6 ;  /* 0x000000ffff007224 */ /* 0x000fe200078e0006 */
[----:B------:R-:W-:-:S04]  /*0980*/  FSETP.GTU.FTZ.AND P1, PT, |R6|, +INF , PT ;  /* 0x7f8000000600780b */ /* 0x000fc80003f3c200 */
[----:B------:R-:W-:-:S13]  /*0990*/  PLOP3.LUT P0, PT, P0, P1, PT, 0xf8, 0x8f ;  /* 0x00000000008f781c */ /* 0x000fda0000703f70 */
[----:B------:R-:W-:Y:S05]  /*09a0*/  @P0 BRA `(.L_x_30) ;  /* 0x00000004004c0947 */ /* 0x000fea0003800000 */
[----:B------:R-:W-:-:S13]  /*09b0*/  LOP3.LUT P0, RZ, R6, 0x7fffffff, R3, 0xc8, !PT ;  /* 0x7fffffff06ff7812 */ /* 0x000fda000780c803 */
[----:B------:R-:W-:Y:S05]  /*09c0*/  @!P0 BRA `(.L_x_31) ;  /* 0x00000004003c8947 */ /* 0x000fea0003800000 */
[C---:B------:R-:W-:Y:S02]  /*09d0*/  FSETP.NEU.FTZ.AND P2, PT, |R3|.reuse, +INF , PT ;  /* 0x7f8000000300780b */ /* 0x040fe40003f5d200 */
[----:B------:R-:W-:Y:S02]  /*09e0*/  FSETP.NEU.FTZ.AND P1, PT, |R0|, +INF , PT ;  /* 0x7f8000000000780b */ /* 0x000fe40003f3d200 */
[----:B------:R-:W-:-:S11]  /*09f0*/  FSETP.NEU.FTZ.AND P0, PT, |R3|, +INF , PT ;  /* 0x7f8000000300780b */ /* 0x000fd60003f1d200 */
[----:B------:R-:W-:Y:S05]  /*0a00*/  @!P1 BRA !P2, `(.L_x_31) ;  /* 0x00000004002c9947 */ /* 0x000fea0005000000 */
[----:B------:R-:W-:-:S04]  /*0a10*/  LOP3.LUT P2, RZ, R3, 0x7fffffff, RZ, 0xc0, !PT ;  /* 0x7fffffff03ff7812 */ /* 0x000fc8000784c0ff */
[----:B------:R-:W-:-:S13]  /*0a20*/  PLOP3.LUT P1, PT, P1, P2, PT, 0x2f, 0xf2 ;  /* 0x0000000000f2781c */ /* 0x000fda0000f24577 */
[----:B------:R-:W-:Y:S05]  /*0a30*/  @P1 BRA `(.L_x_32) ;  /* 0x0000000400181947 */ /* 0x000fea0003800000 */
[----:B------:R-:W-:-:S04]  /*0a40*/  LOP3.LUT P1, RZ, R6, 0x7fffffff, RZ, 0xc0, !PT ;  /* 0x7fffffff06ff7812 */ /* 0x000fc8000782c0ff */
[----:B------:R-:W-:-:S13]  /*0a50*/  PLOP3.LUT P0, PT, P0, P1, PT, 0x2f, 0xf2 ;  /* 0x0000000000f2781c */ /* 0x000fda0000702577 */
[----:B------:R-:W-:Y:S05]  /*0a60*/  @P0 BRA `(.L_x_33) ;  /* 0x0000000400000947 */ /* 0x000fea0003800000 */
[----:B------:R-:W-:Y:S02]  /*0a70*/  ISETP.GE.AND P0, PT, R9, RZ, PT ;  /* 0x000000ff0900720c */ /* 0x000fe40003f06270 */
[----:B------:R-:W-:-:S11]  /*0a80*/  ISETP.GE.AND P1, PT, R8, RZ, PT ;  /* 0x000000ff0800720c */ /* 0x000fd60003f26270 */
[----:B------:R-:W-:Y:S01]  /*0a90*/  @P0 MOV R7, RZ ;  /* 0x000000ff00070202 */ /* 0x000fe20000000f00 */
[----:B------:R-:W-:Y:S02]  /*0aa0*/  @!P0 IMAD.MOV.U32 R7, RZ, RZ, -0x40 ;  /* 0xffffffc0ff078424 */ /* 0x000fe400078e00ff */
[----:B------:R-:W-:Y:S01]  /*0ab0*/  @!P0 FFMA R3, R3, 1.84467440737095516160e+19, RZ ;  /* 0x5f80000003038823 */ /* 0x000fe200000000ff */
[----:B------:R-:W-:Y:S02]  /*0ac0*/  @!P1 FFMA R6, R0, 1.84467440737095516160e+19, RZ ;  /* 0x5f80000000069823 */ /* 0x000fe400000000ff */
[----:B------:R-:W-:-:S07]  /*0ad0*/  @!P1 IADD3 R7, PT, PT, R7, 0x40, RZ ;  /* 0x0000004007079810 */ /* 0x000fce0007ffe0ff */
.L_x_29:
[----:B------:R-:W-:Y:S01]  /*0ae0*/  LEA R9, R5, 0xc0800000, 0x17 ;  /* 0xc080000005097811 */ /* 0x000fe200078eb8ff */
[----:B------:R-:W-:Y:S03]  /*0af0*/  BSSY.RECONVERGENT B2, `(.L_x_34) ;  /* 0x0000036000027945 */ /* 0x000fe60003800200 */
[----:B------:R-:W-:Y:S01]  /*0b00*/  IADD3 R9, PT, PT, -R9, R6, RZ ;  /* 0x0000000609097210 */ /* 0x000fe20007ffe1ff */
[----:B------:R-:W-:-:S03]  /*0b10*/  VIADD R6, R10, 0xffffff81 ;  /* 0xffffff810a067836 */ /* 0x000fc60000000000 */
[----:B------:R-:W0:Y:S01]  /*0b20*/  MUFU.RCP R8, R9 ;  /* 0x0000000900087308 */ /* 0x000e220000001000 */
[----:B------:R-:W-:Y:S01]  /*0b30*/  FADD.FTZ R11, -R9, -RZ ;  /* 0x800000ff090b7221 */ /* 0x000fe20000010100 */
[C---:B------:R-:W-:Y:S01]  /*0b40*/  IMAD R0, R6.reuse, -0x800000, R3 ;  /* 0xff80000006007824 */ /* 0x040fe200078e0203 */
[----:B------:R-:W-:-:S04]  /*0b50*/  IADD3 R6, PT, PT, R6, 0x7f, -R5 ;  /* 0x0000007f06067810 */ /* 0x000fc80007ffe805 */
[----:B------:R-:W-:Y:S01]  /*0b60*/  IADD3 R6, PT, PT, R6, R7, RZ ;  /* 0x0000000706067210 */ /* 0x000fe20007ffe0ff */
[----:B0-----:R-:W-:-:S04]  /*0b70*/  FFMA R13, R8, R11, 1 ;  /* 0x3f800000080d7423 */ /* 0x001fc8000000000b */
[----:B------:R-:W-:-:S04]  /*0b80*/  FFMA R10, R8, R13, R8 ;  /* 0x0000000d080a7223 */ /* 0x000fc80000000008 */
[----:B------:R-:W-:-:S04]  /*0b90*/  FFMA R3, R0, R10, RZ ;  /* 0x0000000a00037223 */ /* 0x000fc800000000ff */
[----:B------:R-:W-:-:S04]  /*0ba0*/  FFMA R8, R11, R3, R0 ;  /* 0x000000030b087223 */ /* 0x000fc80000000000 */
[----:B------:R-:W-:-:S04]  /*0bb0*/  FFMA R13, R10, R8, R3 ;  /* 0x000000080a0d7223 */ /* 0x000fc80000000003 */
[----:B------:R-:W-:-:S04]  /*0bc0*/  FFMA R8, R11, R13, R0 ;  /* 0x0000000d0b087223 */ /* 0x000fc80000000000 */
[----:B------:R-:W-:-:S05]  /*0bd0*/  FFMA R0, R10, R8, R13 ;  /* 0x000000080a007223 */ /* 0x000fca000000000d */
[----:B------:R-:W-:-:S04]  /*0be0*/  SHF.R.U32.HI R3, RZ, 0x17, R0 ;  /* 0x00000017ff037819 */ /* 0x000fc80000011600 */
[----:B------:R-:W-:-:S04]  /*0bf0*/  LOP3.LUT R3, R3, 0xff, RZ, 0xc0, !PT ;  /* 0x000000ff03037812 */ /* 0x000fc800078ec0ff */
[----:B------:R-:W-:-:S05]  /*0c00*/  IADD3 R7, PT, PT, R3, R6, RZ ;  /* 0x0000000603077210 */ /* 0x000fca0007ffe0ff */
[----:B------:R-:W-:-:S05]  /*0c10*/  VIADD R3, R7, 0xffffffff ;  /* 0xffffffff07037836 */ /* 0x000fca0000000000 */
[----:B------:R-:W-:-:S13]  /*0c20*/  ISETP.GE.U32.AND P0, PT, R3, 0xfe, PT ;  /* 0x000000fe0300780c */ /* 0x000fda0003f06070 */
[----:B------:R-:W-:Y:S05]  /*0c30*/  @!P0 BRA `(.L_x_35) ;  /* 0x0000000000808947 */ /* 0x000fea0003800000 */
[----:B------:R-:W-:-:S13]  /*0c40*/  ISETP.GT.AND P0, PT, R7, 0xfe, PT ;  /* 0x000000fe0700780c */ /* 0x000fda0003f04270 */
[----:B------:R-:W-:Y:S05]  /*0c50*/  @P0 BRA `(.L_x_36) ;  /* 0x00000000006c0947 */ /* 0x000fea0003800000 */
[----:B------:R-:W-:-:S13]  /*0c60*/  ISETP.GE.AND P0, PT, R7, 0x1, PT ;  /* 0x000000010700780c */ /* 0x000fda0003f06270 */
[----:B------:R-:W-:Y:S05]  /*0c70*/  @P0 BRA `(.L_x_37) ;  /* 0x0000000000740947 */ /* 0x000fea0003800000 */
[----:B------:R-:W-:Y:S02]  /*0c80*/  ISETP.GE.AND P0, PT, R7, -0x18, PT ;  /* 0xffffffe80700780c */ /* 0x000fe40003f06270 */
[----:B------:R-:W-:-:S11]  /*0c90*/  LOP3.LUT R0, R0, 0x80000000, RZ, 0xc0, !PT ;  /* 0x8000000000007812 */ /* 0x000fd600078ec0ff */
[----:B------:R-:W-:Y:S05]  /*0ca0*/  @!P0 BRA `(.L_x_37) ;  /* 0x0000000000688947 */ /* 0x000fea0003800000 */
[CCC-:B------:R-:W-:Y:S01]  /*0cb0*/  FFMA.RZ R3, R10.reuse, R8.reuse, R13.reuse ;  /* 0x000000080a037223 */ /* 0x1c0fe2000000c00d */
[CCC-:B------:R-:W-:Y:S01]  /*0cc0*/  FFMA.RM R6, R10.reuse, R8.reuse, R13.reuse ;  /* 0x000000080a067223 */ /* 0x1c0fe2000000400d */
[C---:B------:R-:W-:Y:S02]  /*0cd0*/  ISETP.NE.AND P2, PT, R7.reuse, RZ, PT ;  /* 0x000000ff0700720c */ /* 0x040fe40003f45270 */
[----:B------:R-:W-:Y:S02]  /*0ce0*/  ISETP.NE.AND P1, PT, R7, RZ, PT ;  /* 0x000000ff0700720c */ /* 0x000fe40003f25270 */
[----:B------:R-:W-:Y:S01]  /*0cf0*/  LOP3.LUT R5, R3, 0x7fffff, RZ, 0xc0, !PT ;  /* 0x007fffff03057812 */ /* 0x000fe200078ec0ff */
[----:B------:R-:W-:Y:S01]  /*0d00*/  FFMA.RP R3, R10, R8, R13 ;  /* 0x000000080a037223 */ /* 0x000fe2000000800d */
[----:B------:R-:W-:Y:S02]  /*0d10*/  IADD3 R8, PT, PT, R7, 0x20, RZ ;  /* 0x0000002007087810 */ /* 0x000fe40007ffe0ff */
[----:B------:R-:W-:-:S02]  /*0d20*/  LOP3.LUT R5, R5, 0x800000, RZ, 0xfc, !PT ;  /* 0x0080000005057812 */ /* 0x000fc400078efcff */
[----:B------:R-:W-:Y:S02]  /*0d30*/  IADD3 R7, PT, PT, -R7, RZ, RZ ;  /* 0x000000ff07077210 */ /* 0x000fe40007ffe1ff */
[----:B------:R-:W-:Y:S02]  /*0d40*/  SHF.L.U32 R8, R5, R8, RZ ;  /* 0x0000000805087219 */ /* 0x000fe400000006ff */
[----:B------:R-:W-:Y:S02]  /*0d50*/  FSETP.NEU.FTZ.AND P0, PT, R3, R6, PT ;  /* 0x000000060300720b */ /* 0x000fe40003f1d000 */
[----:B------:R-:W-:Y:S02]  /*0d60*/  SEL R6, R7, RZ, P2 ;  /* 0x000000ff07067207 */ /* 0x000fe40001000000 */
[----:B------:R-:W-:Y:S02]  /*0d70*/  ISETP.NE.AND P1, PT, R8, RZ, P1 ;  /* 0x000000ff0800720c */ /* 0x000fe40000f25270 */
[----:B------:R-:W-:-:S02]  /*0d80*/  SHF.R.U32.HI R6, RZ, R6, R5 ;  /* 0x00000006ff067219 */ /* 0x000fc40000011605 */
[----:B------:R-:W-:Y:S02]  /*0d90*/  PLOP3.LUT P0, PT, P0, P1, PT, 0xf8, 0x8f ;  /* 0x00000000008f781c */ /* 0x000fe40000703f70 */
[----:B------:R-:W-:Y:S02]  /*0da0*/  SHF.R.U32.HI R8, RZ, 0x1, R6 ;  /* 0x00000001ff087819 */ /* 0x000fe40000011606 */
[----:B------:R-:W-:-:S04]  /*0db0*/  SEL R3, RZ, 0x1, !P0 ;  /* 0x00000001ff037807 */ /* 0x000fc80004000000 */
[----:B------:R-:W-:-:S04]  /*0dc0*/  LOP3.LUT R3, R3, 0x1, R8, 0xf8, !PT ;  /* 0x0000000103037812 */ /* 0x000fc800078ef808 */
[----:B------:R-:W-:-:S05]  /*0dd0*/  LOP3.LUT R3, R3, R6, RZ, 0xc0, !PT ;  /* 0x0000000603037212 */ /* 0x000fca00078ec0ff */
[----:B------:R-:W-:-:S05]  /*0de0*/  IMAD.IADD R3, R8, 0x1, R3 ;  /* 0x0000000108037824 */ /* 0x000fca00078e0203 */
[----:B------:R-:W-:Y:S01]  /*0df0*/  LOP3.LUT R0, R3, R0, RZ, 0xfc, !PT ;  /* 0x0000000003007212 */ /* 0x000fe200078efcff */
[----:B------:R-:W-:Y:S06]  /*0e00*/  BRA `(.L_x_37) ;  /* 0x0000000000107947 */ /* 0x000fec0003800000 */
.L_x_36:
[----:B------:R-:W-:-:S04]  /*0e10*/  LOP3.LUT R0, R0, 0x80000000, RZ, 0xc0, !PT ;  /* 0x8000000000007812 */ /* 0x000fc800078ec0ff */
[----:B------:R-:W-:Y:S01]  /*0e20*/  LOP3.LUT R0, R0, 0x7f800000, RZ, 0xfc, !PT ;  /* 0x7f80000000007812 */ /* 0x000fe200078efcff */
[----:B------:R-:W-:Y:S06]  /*0e30*/  BRA `(.L_x_37) ;  /* 0x0000000000047947 */ /* 0x000fec0003800000 */
.L_x_35:
[----:B------:R-:W-:-:S07]  /*0e40*/  LEA R0, R6, R0, 0x17 ;  /* 0x0000000006007211 */ /* 0x000fce00078eb8ff */
.L_x_37:
[----:B------:R-:W-:Y:S05]  /*0e50*/  BSYNC.RECONVERGENT B2 ;  /* 0x0000000000027941 */ /* 0x000fea0003800200 */
.L_x_34:
[----:B------:R-:W-:Y:S05]  /*0e60*/  BRA `(.L_x_38) ;  /* 0x0000000000207947 */ /* 0x000fea0003800000 */
.L_x_33:
[----:B------:R-:W-:-:S04]  /*0e70*/  LOP3.LUT R0, R6, 0x80000000, R3, 0x48, !PT ;  /* 0x8000000006007812 */ /* 0x000fc800078e4803 */
[----:B------:R-:W-:Y:S01]  /*0e80*/  LOP3.LUT R0, R0, 0x7f800000, RZ, 0xfc, !PT ;  /* 0x7f80000000007812 */ /* 0x000fe200078efcff */
[----:B------:R-:W-:Y:S06]  /*0e90*/  BRA `(.L_x_38) ;  /* 0x0000000000147947 */ /* 0x000fec0003800000 */
.L_x_32:
[----:B------:R-:W-:Y:S01]  /*0ea0*/  LOP3.LUT R0, R6, 0x80000000, R3, 0x48, !PT ;  /* 0x8000000006007812 */ /* 0x000fe200078e4803 */
[----:B------:R-:W-:Y:S06]  /*0eb0*/  BRA `(.L_x_38) ;  /* 0x00000000000c7947 */ /* 0x000fec0003800000 */
.L_x_31:
[----:B------:R-:W0:Y:S01]  /*0ec0*/  MUFU.RSQ R0, -QNAN ;  /* 0xffc0000000007908 */ /* 0x000e220000001400 */
[----:B------:R-:W-:Y:S05]  /*0ed0*/  BRA `(.L_x_38) ;  /* 0x0000000000047947 */ /* 0x000fea0003800000 */
.L_x_30:
[----:B------:R-:W-:-:S07]  /*0ee0*/  FADD.FTZ R0, R3, R0 ;  /* 0x0000000003007221 */ /* 0x000fce0000010000 */
.L_x_38:
[----:B------:R-:W-:Y:S05]  /*0ef0*/  BSYNC.RECONVERGENT B1 ;  /* 0x0000000000017941 */ /* 0x000fea0003800200 */
.L_x_28:
[----:B------:R-:W-:-:S04]  /*0f00*/  HFMA2 R5, -RZ, RZ, 0, 0 ;  /* 0x00000000ff057431 */ /* 0x000fc800000001ff */
[----:B0-----:R-:W-:Y:S05]  /*0f10*/  RET.REL.NODEC R4 `(_Z22global_avg_pool_kernelPKfPfiiii) ;  /* 0xfffffff004387950 */ /* 0x001fea0003c3ffff */
.L_x_39:
        /* <DEDUP_REMOVED lines=14> */
.L_x_41:


//--------------------- .nv.shared.reserved.0     --------------------------
	.section	.nv.shared.reserved.0,"aw",@nobits
	.weak		__nv_reservedSMEM_offset_0_alias
	.size		__nv_reservedSMEM_offset_0_alias, 0, 64
	.other		__nv_reservedSMEM_offset_0_alias,@"STO_CUDA_RESERVED_SHARED STV_DEFAULT"
__nv_reservedSMEM_offset_0_alias:
	.zero		0
	.zero		64


//--------------------- .nv.constant0._Z28grouped_conv2d_simple_kernelPKfS0_S0_Pfiiiiiiiiiii --------------------------
	.section	.nv.constant0._Z28grouped_conv2d_simple_kernelPKfS0_S0_Pfiiiiiiiiiii,"a",@progbits
	.sectionflags	@""
	.align	4
.nv.constant0._Z28grouped_conv2d_simple_kernelPKfS0_S0_Pfiiiiiiiiiii:
	.zero		972


//--------------------- .nv.constant0._Z30apply_channel_attention_kernelPKfS0_Pfiiii --------------------------
	.section	.nv.constant0._Z30apply_channel_attention_kernelPKfS0_Pfiiii,"a",@progbits
	.sectionflags	@""
	.align	4
.nv.constant0._Z30apply_channel_attention_kernelPKfS0_Pfiiii:
	.zero		936


//--------------------- .nv.constant0._Z19se_attention_kernelPKfPfiii --------------------------
	.section	.nv.constant0._Z19se_attention_kernelPKfPfiii,"a",@progbits
	.sectionflags	@""
	.align	4
.nv.constant0._Z19se_attention_kernelPKfPfiii:
	.zero		924


//--------------------- .nv.constant0._Z22global_avg_pool_kernelPKfPfiiii --------------------------
	.section	.nv.constant0._Z22global_avg_pool_kernelPKfPfiiii,"a",@progbits
	.sectionflags	@""
	.align	4
.nv.constant0._Z22global_avg_pool_kernelPKfPfiiii:
	.zero		928


//--------------------- SYMBOLS --------------------------

	.type		.nv.reservedSmem.offset0,@object
	.size		.nv.reservedSmem.offset0,0x4
